	.target	sm_90a

	.elftype	@"ET_EXEC"


//--------------------- .note.nv.tkinfo           --------------------------
	.section	.note.nv.tkinfo,"",@"SHT_NOTE"
	.sectionflags	@"SHF_NOTE_NV_TKINFO"
	.tkinfo
        /*0018*/ 	.word	0x00000002
        /*0030*/ 	.string	""
        /*0030*/ 	.string	"ptxas"
        /*0030*/ 	.string	"Cuda compilation tools, release 13.0, V13.0.88"
        /*0030*/ 	.string	"Build cuda_13.0.r13.0/compiler.36424714_0"
        /*0030*/ 	.string	"-arch sm_90a -m 64 "



//--------------------- .note.nv.cuinfo           --------------------------
	.section	.note.nv.cuinfo,"",@"SHT_NOTE"
	.sectionflags	@"SHF_NOTE_NV_CUINFO"
        /*0018*/ 	.short	0x0002
        /*001a*/ 	.short	0x005a
        /*001c*/ 	.short	0x0082
	.zero		2


//--------------------- .nv.info                  --------------------------
	.section	.nv.info,"",@"SHT_CUDA_INFO"
	.align	4


	//----- nvinfo : EIATTR_REGCOUNT
	.align		4
        /*0000*/ 	.byte	0x04, 0x2f
        /*0002*/ 	.short	(.L_12 - .L_11)
	.align		4
.L_11:
        /*0004*/ 	.word	index@(_ZN7cutlass13device_kernelINS_4gemm6kernel13GemmUniversalIN4cute5tupleIJiiiiEEENS1_10collective13CollectiveMmaINS1_37MainloopSm90TmaGmmaWarpSpecializedFP8ILi18ENS5_IJNS4_1CILi4EEENSA_ILi1EEESC_EEENS1_35KernelTmaWarpSpecializedCooperativeEEENS5_IJNSA_ILi256EEENSA_ILi128EEENSA_ILi32EEEEEENS_12float_e4m3_tENS5_IJlSC_lEEESK_SL_NS4_8TiledMMAINS4_8MMA_AtomIJNS4_4SM904GMMA31MMA_64x128x32_F32E4M3E4M3_SS_TNILNSP_7ScaleInE1ELSR_1EEEEEENS4_6LayoutINS5_IJNSA_ILi2EEESC_SC_EEENS5_IJSC_NSA_ILi0EEESX_EEEEENS5_IJNS4_10UnderscoreES10_S10_EEEEENS4_13SM90_TMA_LOADENS4_14ComposedLayoutINS4_7SwizzleILi1ELi4ELi3EEENS4_18smem_ptr_flag_bitsILi8EEENSU_INS5_IJNSA_ILi8EEESI_EEENS5_IJSI_SC_EEEEEEEvNS4_8identityENS4_23SM90_TMA_LOAD_MULTICASTES1D_vS1E_EENS_8epilogue10collective6detail29Sm90TmaWarpSpecializedAdapterINS1I_15DefaultEpilogueISK_SL_SL_NS1H_6thread17LinearCombinationISK_Li1EffLNS1M_9ScaleType4KindE0ELNS_15FloatRoundStyleE2ESK_EENS1_15EpilogueDefaultEEEEEvvEEEEvNT_6ParamsE)
        /*0008*/ 	.word	0x000000a8


	//----- nvinfo : EIATTR_FRAME_SIZE
	.align		4
.L_12:
        /*000c*/ 	.byte	0x04, 0x11
        /*000e*/ 	.short	(.L_14 - .L_13)
	.align		4
.L_13:
        /*0010*/ 	.word	index@(_ZN7cutlass13device_kernelINS_4gemm6kernel13GemmUniversalIN4cute5tupleIJiiiiEEENS1_10collective13CollectiveMmaINS1_37MainloopSm90TmaGmmaWarpSpecializedFP8ILi18ENS5_IJNS4_1CILi4EEENSA_ILi1EEESC_EEENS1_35KernelTmaWarpSpecializedCooperativeEEENS5_IJNSA_ILi256EEENSA_ILi128EEENSA_ILi32EEEEEENS_12float_e4m3_tENS5_IJlSC_lEEESK_SL_NS4_8TiledMMAINS4_8MMA_AtomIJNS4_4SM904GMMA31MMA_64x128x32_F32E4M3E4M3_SS_TNILNSP_7ScaleInE1ELSR_1EEEEEENS4_6LayoutINS5_IJNSA_ILi2EEESC_SC_EEENS5_IJSC_NSA_ILi0EEESX_EEEEENS5_IJNS4_10UnderscoreES10_S10_EEEEENS4_13SM90_TMA_LOADENS4_14ComposedLayoutINS4_7SwizzleILi1ELi4ELi3EEENS4_18smem_ptr_flag_bitsILi8EEENSU_INS5_IJNSA_ILi8EEESI_EEENS5_IJSI_SC_EEEEEEEvNS4_8identityENS4_23SM90_TMA_LOAD_MULTICASTES1D_vS1E_EENS_8epilogue10collective6detail29Sm90TmaWarpSpecializedAdapterINS1I_15DefaultEpilogueISK_SL_SL_NS1H_6thread17LinearCombinationISK_Li1EffLNS1M_9ScaleType4KindE0ELNS_15FloatRoundStyleE2ESK_EENS1_15EpilogueDefaultEEEEEvvEEEEvNT_6ParamsE)
        /*0014*/ 	.word	0x00000108


	//----- nvinfo : EIATTR_MIN_STACK_SIZE
	.align		4
.L_14:
        /*0018*/ 	.byte	0x04, 0x12
        /*001a*/ 	.short	(.L_16 - .L_15)
	.align		4
.L_15:
        /*001c*/ 	.word	index@(_ZN7cutlass13device_kernelINS_4gemm6kernel13GemmUniversalIN4cute5tupleIJiiiiEEENS1_10collective13CollectiveMmaINS1_37MainloopSm90TmaGmmaWarpSpecializedFP8ILi18ENS5_IJNS4_1CILi4EEENSA_ILi1EEESC_EEENS1_35KernelTmaWarpSpecializedCooperativeEEENS5_IJNSA_ILi256EEENSA_ILi128EEENSA_ILi32EEEEEENS_12float_e4m3_tENS5_IJlSC_lEEESK_SL_NS4_8TiledMMAINS4_8MMA_AtomIJNS4_4SM904GMMA31MMA_64x128x32_F32E4M3E4M3_SS_TNILNSP_7ScaleInE1ELSR_1EEEEEENS4_6LayoutINS5_IJNSA_ILi2EEESC_SC_EEENS5_IJSC_NSA_ILi0EEESX_EEEEENS5_IJNS4_10UnderscoreES10_S10_EEEEENS4_13SM90_TMA_LOADENS4_14ComposedLayoutINS4_7SwizzleILi1ELi4ELi3EEENS4_18smem_ptr_flag_bitsILi8EEENSU_INS5_IJNSA_ILi8EEESI_EEENS5_IJSI_SC_EEEEEEEvNS4_8identityENS4_23SM90_TMA_LOAD_MULTICASTES1D_vS1E_EENS_8epilogue10collective6detail29Sm90TmaWarpSpecializedAdapterINS1I_15DefaultEpilogueISK_SL_SL_NS1H_6thread17LinearCombinationISK_Li1EffLNS1M_9ScaleType4KindE0ELNS_15FloatRoundStyleE2ESK_EENS1_15EpilogueDefaultEEEEEvvEEEEvNT_6ParamsE)
        /*0020*/ 	.word	0x00000108
.L_16:


//--------------------- .nv.compat                --------------------------
	.section	.nv.compat,"",@"SHT_CUDA_COMPAT_INFO"
	.align	4
        /*0000*/ 	.byte	0x02, 0x09, 0x01, 0x00, 0x02, 0x02, 0x04, 0x00, 0x02, 0x05, 0x05, 0x00, 0x03, 0x07, 0x01, 0x01
        /*0010*/ 	.byte	0x02, 0x03, 0x01, 0x00, 0x02, 0x06, 0x01, 0x00, 0x04, 0x0b, 0x08, 0x00, 0x00, 0x00, 0x00, 0x00
        /*0020*/ 	.byte	0x00, 0x00, 0x00, 0x00


//--------------------- .nv.info._ZN7cutlass13device_kernelINS_4gemm6kernel13GemmUniversalIN4cute5tupleIJiiiiEEENS1_10collective13CollectiveMmaINS1_37MainloopSm90TmaGmmaWarpSpecializedFP8ILi18ENS5_IJNS4_1CILi4EEENSA_ILi1EEESC_EEENS1_35KernelTmaWarpSpecializedCooperativeEEENS5_IJNSA_ILi256EEENSA_ILi128EEENSA_ILi32EEEEEENS_12float_e4m3_tENS5_IJlSC_lEEESK_SL_NS4_8TiledMMAINS4_8MMA_AtomIJNS4_4SM904GMMA31MMA_64x128x32_F32E4M3E4M3_SS_TNILNSP_7ScaleInE1ELSR_1EEEEEENS4_6LayoutINS5_IJNSA_ILi2EEESC_SC_EEENS5_IJSC_NSA_ILi0EEESX_EEEEENS5_IJNS4_10UnderscoreES10_S10_EEEEENS4_13SM90_TMA_LOADENS4_14ComposedLayoutINS4_7SwizzleILi1ELi4ELi3EEENS4_18smem_ptr_flag_bitsILi8EEENSU_INS5_IJNSA_ILi8EEESI_EEENS5_IJSI_SC_EEEEEEEvNS4_8identityENS4_23SM90_TMA_LOAD_MULTICASTES1D_vS1E_EENS_8epilogue10collective6detail29Sm90TmaWarpSpecializedAdapterINS1I_15DefaultEpilogueISK_SL_SL_NS1H_6thread17LinearCombinationISK_Li1EffLNS1M_9ScaleType4KindE0ELNS_15FloatRoundStyleE2ESK_EENS1_15EpilogueDefaultEEEEEvvEEEEvNT_6ParamsE --------------------------
	.section	.nv.info._ZN7cutlass13device_kernelINS_4gemm6kernel13GemmUniversalIN4cute5tupleIJiiiiEEENS1_10collective13CollectiveMmaINS1_37MainloopSm90TmaGmmaWarpSpecializedFP8ILi18ENS5_IJNS4_1CILi4EEENSA_ILi1EEESC_EEENS1_35KernelTmaWarpSpecializedCooperativeEEENS5_IJNSA_ILi256EEENSA_ILi128EEENSA_ILi32EEEEEENS_12float_e4m3_tENS5_IJlSC_lEEESK_SL_NS4_8TiledMMAINS4_8MMA_AtomIJNS4_4SM904GMMA31MMA_64x128x32_F32E4M3E4M3_SS_TNILNSP_7ScaleInE1ELSR_1EEEEEENS4_6LayoutINS5_IJNSA_ILi2EEESC_SC_EEENS5_IJSC_NSA_ILi0EEESX_EEEEENS5_IJNS4_10UnderscoreES10_S10_EEEEENS4_13SM90_TMA_LOADENS4_14ComposedLayoutINS4_7SwizzleILi1ELi4ELi3EEENS4_18smem_ptr_flag_bitsILi8EEENSU_INS5_IJNSA_ILi8EEESI_EEENS5_IJSI_SC_EEEEEEEvNS4_8identityENS4_23SM90_TMA_LOAD_MULTICASTES1D_vS1E_EENS_8epilogue10collective6detail29Sm90TmaWarpSpecializedAdapterINS1I_15DefaultEpilogueISK_SL_SL_NS1H_6thread17LinearCombinationISK_Li1EffLNS1M_9ScaleType4KindE0ELNS_15FloatRoundStyleE2ESK_EENS1_15EpilogueDefaultEEEEEvvEEEEvNT_6ParamsE,"",@"SHT_CUDA_INFO"
	.sectionflags	@""
	.align	4


	//----- nvinfo : EIATTR_CUDA_API_VERSION
	.align		4
        /*0000*/ 	.byte	0x04, 0x37
        /*0002*/ 	.short	(.L_18 - .L_17)
.L_17:
        /*0004*/ 	.word	0x00000082


	//----- nvinfo : EIATTR_KPARAM_INFO
	.align		4
.L_18:
        /*0008*/ 	.byte	0x04, 0x17
        /*000a*/ 	.short	(.L_20 - .L_19)
.L_19:
        /*000c*/ 	.word	0x00000000
        /*0010*/ 	.short	0x0000
        /*0012*/ 	.short	0x0070
        /*0014*/ 	.byte	0x00, 0xf0, 0x01, 0x10


	//----- nvinfo : EIATTR_SPARSE_MMA_MASK
	.align		4
.L_20:
        /*0018*/ 	.byte	0x03, 0x50
        /*001a*/ 	.short	0x0000


	//----- nvinfo : EIATTR_MAXREG_COUNT
	.align		4
        /*001c*/ 	.byte	0x03, 0x1b
        /*001e*/ 	.short	0x00a8


	//----- nvinfo : EIATTR_NUM_BARRIERS
	.align		4
        /*0020*/ 	.byte	0x02, 0x4c
        /*0022*/ 	.byte	0x01
	.zero		1


	//----- nvinfo : EIATTR_ANNOTATIONS
	.align		4
        /*0024*/ 	.byte	0x04, 0x55
        /*0026*/ 	.short	(.L_22 - .L_21)


	//   ....[0]....
.L_21:
        /*0028*/ 	.word	0x00000001
        /*002c*/ 	.byte	0x20, 0x09, 0x00, 0x00, 0x01, 0x00, 0x00, 0x00, 0x10, 0x0a, 0x00, 0x00, 0x01, 0x00, 0x00, 0x00
        /* <DEDUP_REMOVED lines=198> */
        /*0c9c*/ 	.byte	0x80, 0x0e, 0x01, 0x00


	//----- nvinfo : EIATTR_MERCURY_ISA_VERSION
	.align		4
.L_22:
        /*0ca0*/ 	.byte	0x03, 0x5f
        /*0ca2*/ 	.short	0x0101


	//----- nvinfo : EIATTR_INT_WARP_WIDE_INSTR_OFFSETS
	.align		4
        /*0ca4*/ 	.byte	0x04, 0x31
        /*0ca6*/ 	.short	(.L_24 - .L_23)


	//   ....[0]....
.L_23:
        /*0ca8*/ 	.word	0x00000760


	//   ....[1]....
        /*0cac*/ 	.word	0x00000770


	//   ....[2]....
        /*0cb0*/ 	.word	0x000008f0


	//----- nvinfo : EIATTR_COOP_GROUP_MASK_REGIDS
	.align		4
.L_24:
        /*0cb4*/ 	.byte	0x04, 0x29
        /*0cb6*/ 	.short	(.L_26 - .L_25)


	//   ....[0]....
.L_25:
        /*0cb8*/ 	.word	0xffffffff


	//   ....[1]....
        /*0cbc*/ 	.word	0xffffffff


	//   ....[2]....
        /*0cc0*/ 	.word	0xffffffff


	//   ....[3]....
        /*0cc4*/ 	.word	0xffffffff


	//   ....[4]....
        /*0cc8*/ 	.word	0xffffffff


	//   ....[5]....
        /*0ccc*/ 	.word	0xffffffff


	//----- nvinfo : EIATTR_COOP_GROUP_INSTR_OFFSETS
	.align		4
.L_26:
        /*0cd0*/ 	.byte	0x04, 0x28
        /*0cd2*/ 	.short	(.L_28 - .L_27)


	//   ....[0]....
.L_27:
        /*0cd4*/ 	.word	0x00000070


	//   ....[1]....
        /*0cd8*/ 	.word	0x00000080


	//   ....[2]....
        /*0cdc*/ 	.word	0x000001a0


	//   ....[3]....
        /*0ce0*/ 	.word	0x000005c0


	//   ....[4]....
        /*0ce4*/ 	.word	0x00000a50


	//   ....[5]....
        /*0ce8*/ 	.word	0x000017d0


	//----- nvinfo : EIATTR_REG_RECONFIG
	.align		4
.L_28:
        /*0cec*/ 	.byte	0x01, 0x54
	.zero		2


	//----- nvinfo : EIATTR_MBARRIER_INSTR_OFFSETS
	.align		4
        /*0cf0*/ 	.byte	0x04, 0x39
        /*0cf2*/ 	.short	(.L_30 - .L_29)


	//   ....[0]....
.L_29:
        /*0cf4*/ 	.word	0x00000360
        /*0cf8*/ 	.word	0x000000ff
        /*0cfc*/ 	.word	0x00000000
        /*0d00*/ 	.short	0x0100
        /*0d02*/ 	.byte	0x09
	.zero		1


	//   ....[1]....
        /*0d04*/ 	.word	0x00000370
        /*0d08*/ 	.word	0x000000ff
        /*0d0c*/ 	.word	0x00000090
        /*0d10*/ 	.short	0x0100
        /*0d12*/ 	.byte	0x09
	.zero		1


	//   ....[2]....
        /*0d14*/ 	.word	0x00000380
        /*0d18*/ 	.word	0x000000ff
        /*0d1c*/ 	.word	0x00000008
        /*0d20*/ 	.short	0x0100
        /*0d22*/ 	.byte	0x09
	.zero		1


	//   ....[3]....
        /*0d24*/ 	.word	0x00000390
        /*0d28*/ 	.word	0x000000ff
        /*0d2c*/ 	.word	0x00000098
        /*0d30*/ 	.short	0x0100
        /*0d32*/ 	.byte	0x09
	.zero		1


	//   ....[4]....
        /*0d34*/ 	.word	0x000003a0
        /*0d38*/ 	.word	0x000000ff
        /*0d3c*/ 	.word	0x00000010
        /*0d40*/ 	.short	0x0100
        /*0d42*/ 	.byte	0x09
	.zero		1


	//   ....[5]....
        /*0d44*/ 	.word	0x000003b0
        /*0d48*/ 	.word	0x000000ff
        /*0d4c*/ 	.word	0x000000a0
        /*0d50*/ 	.short	0x0100
        /*0d52*/ 	.byte	0x09
	.zero		1


	//   ....[6]....
        /*0d54*/ 	.word	0x000003c0
        /*0d58*/ 	.word	0x000000ff
        /*0d5c*/ 	.word	0x00000018
        /*0d60*/ 	.short	0x0100
        /*0d62*/ 	.byte	0x09
	.zero		1


	//   ....[7]....
        /*0d64*/ 	.word	0x000003d0
        /*0d68*/ 	.word	0x000000ff
        /*0d6c*/ 	.word	0x000000a8
        /*0d70*/ 	.short	0x0100
        /*0d72*/ 	.byte	0x09
	.zero		1


	//   ....[8]....
        /*0d74*/ 	.word	0x000003e0
        /*0d78*/ 	.word	0x000000ff
        /*0d7c*/ 	.word	0x00000020
        /*0d80*/ 	.short	0x0100
        /*0d82*/ 	.byte	0x09
	.zero		1


	//   ....[9]....
        /*0d84*/ 	.word	0x000003f0
        /*0d88*/ 	.word	0x000000ff
        /*0d8c*/ 	.word	0x000000b0
        /*0d90*/ 	.short	0x0100
        /*0d92*/ 	.byte	0x09
	.zero		1


	//   ....[10]....
        /*0d94*/ 	.word	0x00000400
        /*0d98*/ 	.word	0x000000ff
        /*0d9c*/ 	.word	0x00000028
        /*0da0*/ 	.short	0x0100
        /*0da2*/ 	.byte	0x09
	.zero		1


	//   ....[11]....
        /*0da4*/ 	.word	0x00000410
        /*0da8*/ 	.word	0x000000ff
        /*0dac*/ 	.word	0x000000b8
        /*0db0*/ 	.short	0x0100
        /*0db2*/ 	.byte	0x09
	.zero		1


	//   ....[12]....
        /*0db4*/ 	.word	0x00000420
        /*0db8*/ 	.word	0x000000ff
        /*0dbc*/ 	.word	0x00000030
        /*0dc0*/ 	.short	0x0100
        /*0dc2*/ 	.byte	0x09
	.zero		1


	//   ....[13]....
        /*0dc4*/ 	.word	0x00000430
        /*0dc8*/ 	.word	0x000000ff
        /*0dcc*/ 	.word	0x000000c0
        /*0dd0*/ 	.short	0x0100
        /*0dd2*/ 	.byte	0x09
	.zero		1


	//   ....[14]....
        /*0dd4*/ 	.word	0x00000440
        /*0dd8*/ 	.word	0x000000ff
        /*0ddc*/ 	.word	0x00000038
        /*0de0*/ 	.short	0x0100
        /*0de2*/ 	.byte	0x09
	.zero		1


	//   ....[15]....
        /*0de4*/ 	.word	0x00000450
        /*0de8*/ 	.word	0x000000ff
        /*0dec*/ 	.word	0x000000c8
        /*0df0*/ 	.short	0x0100
        /*0df2*/ 	.byte	0x09
	.zero		1


	//   ....[16]....
        /*0df4*/ 	.word	0x00000460
        /*0df8*/ 	.word	0x000000ff
        /*0dfc*/ 	.word	0x00000040
        /*0e00*/ 	.short	0x0100
        /*0e02*/ 	.byte	0x09
	.zero		1


	//   ....[17]....
        /*0e04*/ 	.word	0x00000470
        /*0e08*/ 	.word	0x000000ff
        /*0e0c*/ 	.word	0x000000d0
        /*0e10*/ 	.short	0x0100
        /*0e12*/ 	.byte	0x09
	.zero		1


	//   ....[18]....
        /*0e14*/ 	.word	0x00000480
        /*0e18*/ 	.word	0x000000ff
        /*0e1c*/ 	.word	0x00000048
        /*0e20*/ 	.short	0x0100
        /*0e22*/ 	.byte	0x09
	.zero		1


	//   ....[19]....
        /*0e24*/ 	.word	0x00000490
        /*0e28*/ 	.word	0x000000ff
        /*0e2c*/ 	.word	0x000000d8
        /*0e30*/ 	.short	0x0100
        /*0e32*/ 	.byte	0x09
	.zero		1


	//   ....[20]....
        /*0e34*/ 	.word	0x000004a0
        /*0e38*/ 	.word	0x000000ff
        /*0e3c*/ 	.word	0x00000050
        /*0e40*/ 	.short	0x0100
        /*0e42*/ 	.byte	0x09
	.zero		1


	//   ....[21]....
        /*0e44*/ 	.word	0x000004b0
        /*0e48*/ 	.word	0x000000ff
        /*0e4c*/ 	.word	0x000000e0
        /*0e50*/ 	.short	0x0100
        /*0e52*/ 	.byte	0x09
	.zero		1


	//   ....[22]....
        /*0e54*/ 	.word	0x000004c0
        /*0e58*/ 	.word	0x000000ff
        /*0e5c*/ 	.word	0x00000058
        /*0e60*/ 	.short	0x0100
        /*0e62*/ 	.byte	0x09
	.zero		1


	//   ....[23]....
        /*0e64*/ 	.word	0x000004d0
        /*0e68*/ 	.word	0x000000ff
        /*0e6c*/ 	.word	0x000000e8
        /*0e70*/ 	.short	0x0100
        /*0e72*/ 	.byte	0x09
	.zero		1


	//   ....[24]....
        /*0e74*/ 	.word	0x000004e0
        /*0e78*/ 	.word	0x000000ff
        /*0e7c*/ 	.word	0x00000060
        /*0e80*/ 	.short	0x0100
        /*0e82*/ 	.byte	0x09
	.zero		1


	//   ....[25]....
        /*0e84*/ 	.word	0x000004f0
        /*0e88*/ 	.word	0x000000ff
        /*0e8c*/ 	.word	0x000000f0
        /*0e90*/ 	.short	0x0100
        /*0e92*/ 	.byte	0x09
	.zero		1


	//   ....[26]....
        /*0e94*/ 	.word	0x00000500
        /*0e98*/ 	.word	0x000000ff
        /*0e9c*/ 	.word	0x00000068
        /*0ea0*/ 	.short	0x0100
        /*0ea2*/ 	.byte	0x09
	.zero		1


	//   ....[27]....
        /*0ea4*/ 	.word	0x00000510
        /*0ea8*/ 	.word	0x000000ff
        /*0eac*/ 	.word	0x000000f8
        /*0eb0*/ 	.short	0x0100
        /*0eb2*/ 	.byte	0x09
	.zero		1


	//   ....[28]....
        /*0eb4*/ 	.word	0x00000520
        /*0eb8*/ 	.word	0x000000ff
        /*0ebc*/ 	.word	0x00000070
        /*0ec0*/ 	.short	0x0100
        /*0ec2*/ 	.byte	0x09
	.zero		1


	//   ....[29]....
        /*0ec4*/ 	.word	0x00000530
        /*0ec8*/ 	.word	0x000000ff
        /*0ecc*/ 	.word	0x00000100
        /*0ed0*/ 	.short	0x0100
        /*0ed2*/ 	.byte	0x09
	.zero		1


	//   ....[30]....
        /*0ed4*/ 	.word	0x00000540
        /*0ed8*/ 	.word	0x000000ff
        /*0edc*/ 	.word	0x00000078
        /*0ee0*/ 	.short	0x0100
        /*0ee2*/ 	.byte	0x09
	.zero		1


	//   ....[31]....
        /*0ee4*/ 	.word	0x00000550
        /*0ee8*/ 	.word	0x000000ff
        /*0eec*/ 	.word	0x00000108
        /*0ef0*/ 	.short	0x0100
        /*0ef2*/ 	.byte	0x09
	.zero		1


	//   ....[32]....
        /*0ef4*/ 	.word	0x00000560
        /*0ef8*/ 	.word	0x000000ff
        /*0efc*/ 	.word	0x00000080
        /*0f00*/ 	.short	0x0100
        /*0f02*/ 	.byte	0x09
	.zero		1


	//   ....[33]....
        /*0f04*/ 	.word	0x00000570
        /*0f08*/ 	.word	0x000000ff
        /*0f0c*/ 	.word	0x00000110
        /*0f10*/ 	.short	0x0100
        /*0f12*/ 	.byte	0x09
	.zero		1


	//   ....[34]....
        /*0f14*/ 	.word	0x00000580
        /*0f18*/ 	.word	0x000000ff
        /*0f1c*/ 	.word	0x00000088
        /*0f20*/ 	.short	0x0100
        /*0f22*/ 	.byte	0x09
	.zero		1


	//   ....[35]....
        /*0f24*/ 	.word	0x00000590
        /*0f28*/ 	.word	0x000000ff
        /*0f2c*/ 	.word	0x00000118
        /*0f30*/ 	.short	0x0100
        /*0f32*/ 	.byte	0x09
	.zero		1


	//   ....[36]....
        /*0f34*/ 	.word	0x00000970
        /*0f38*/ 	.word	0x000000ff
        /*0f3c*/ 	.word	0x00000130
        /*0f40*/ 	.short	0x0100
        /*0f42*/ 	.byte	0x06
	.zero		1


	//   ....[37]....
        /*0f44*/ 	.word	0x000009d0
        /*0f48*/ 	.word	0x000000ff
        /*0f4c*/ 	.word	0x00000138
        /*0f50*/ 	.short	0x0100
        /*0f52*/ 	.byte	0x06
	.zero		1


	//   ....[38]....
        /*0f54*/ 	.word	0x00001fe0
        /*0f58*/ 	.word	0x000000ff
        /*0f5c*/ 	.word	0x00000000
        /*0f60*/ 	.short	0x010a
        /*0f62*/ 	.byte	0x07
	.zero		1


	//   ....[39]....
        /*0f64*/ 	.word	0x00002040
        /*0f68*/ 	.word	0x000000ff
        /*0f6c*/ 	.word	0x00000000
        /*0f70*/ 	.short	0x010a
        /*0f72*/ 	.byte	0x07
	.zero		1


	//   ....[40]....
        /*0f74*/ 	.word	0x00003210
        /*0f78*/ 	.word	0x000000ff
        /*0f7c*/ 	.word	0x00000000
        /*0f80*/ 	.short	0x010a
        /*0f82*/ 	.byte	0x09
	.zero		1


	//   ....[41]....
        /*0f84*/ 	.word	0x00003250
        /*0f88*/ 	.word	0x000000ff
        /*0f8c*/ 	.word	0x00000000
        /*0f90*/ 	.short	0x010a
        /*0f92*/ 	.byte	0x09
	.zero		1


	//   ....[42]....
        /*0f94*/ 	.word	0x000042c0
        /*0f98*/ 	.word	0x000000e5
        /*0f9c*/ 	.word	0x00000000
        /*0fa0*/ 	.short	0x0101
        /*0fa2*/ 	.byte	0x3f
	.zero		1


	//   ....[43]....
        /*0fa4*/ 	.word	0x000054e0
        /*0fa8*/ 	.word	0x00000018
        /*0fac*/ 	.word	0x00000000
        /*0fb0*/ 	.short	0x0101
        /*0fb2*/ 	.byte	0x3f
	.zero		1


	//   ....[44]....
        /*0fb4*/ 	.word	0x0000f8a0
        /*0fb8*/ 	.word	0x0000000b
        /*0fbc*/ 	.word	0x00000090
        /*0fc0*/ 	.short	0x010a
        /*0fc2*/ 	.byte	0x3f
	.zero		1


	//   ....[45]....
        /*0fc4*/ 	.word	0x0000fc70
        /*0fc8*/ 	.word	0x00000004
        /*0fcc*/ 	.word	0x00000138
        /*0fd0*/ 	.short	0x0101
        /*0fd2*/ 	.byte	0x3f
	.zero		1


	//   ....[46]....
        /*0fd4*/ 	.word	0x000103f0
        /*0fd8*/ 	.word	0x00000007
        /*0fdc*/ 	.word	0x00000000
        /*0fe0*/ 	.short	0x010a
        /*0fe2*/ 	.byte	0x3f
	.zero		1


	//   ....[47]....
        /*0fe4*/ 	.word	0x00010470
        /*0fe8*/ 	.word	0x00000009
        /*0fec*/ 	.word	0x00000000
        /*0ff0*/ 	.short	0x010a
        /*0ff2*/ 	.byte	0x3f
	.zero		1


	//   ....[48]....
        /*0ff4*/ 	.word	0x00010500
        /*0ff8*/ 	.word	0x00000006
        /*0ffc*/ 	.word	0x00000000
        /*1000*/ 	.short	0x010a
        /*1002*/ 	.byte	0x3f
	.zero		1


	//   ....[49]....
        /*1004*/ 	.word	0x00010590
        /*1008*/ 	.word	0x00000009
        /*100c*/ 	.word	0x00000000
        /*1010*/ 	.short	0x010a
        /*1012*/ 	.byte	0x3f
	.zero		1


	//   ....[50]....
        /*1014*/ 	.word	0x00010620
        /*1018*/ 	.word	0x00000006
        /*101c*/ 	.word	0x00000000
        /*1020*/ 	.short	0x010a
        /*1022*/ 	.byte	0x3f
	.zero		1


	//   ....[51]....
        /*1024*/ 	.word	0x000106b0
        /*1028*/ 	.word	0x00000009
        /*102c*/ 	.word	0x00000000
        /*1030*/ 	.short	0x010a
        /*1032*/ 	.byte	0x3f
	.zero		1


	//   ....[52]....
        /*1034*/ 	.word	0x00010740
        /*1038*/ 	.word	0x00000006
        /*103c*/ 	.word	0x00000000
        /*1040*/ 	.short	0x010a
        /*1042*/ 	.byte	0x3f
	.zero		1


	//   ....[53]....
        /*1044*/ 	.word	0x000107d0
        /*1048*/ 	.word	0x00000009
        /*104c*/ 	.word	0x00000000
        /*1050*/ 	.short	0x010a
        /*1052*/ 	.byte	0x3f
	.zero		1


	//   ....[54]....
        /*1054*/ 	.word	0x00010860
        /*1058*/ 	.word	0x00000006
        /*105c*/ 	.word	0x00000000
        /*1060*/ 	.short	0x010a
        /*1062*/ 	.byte	0x3f
	.zero		1


	//   ....[55]....
        /*1064*/ 	.word	0x000108f0
        /*1068*/ 	.word	0x00000009
        /*106c*/ 	.word	0x00000000
        /*1070*/ 	.short	0x010a
        /*1072*/ 	.byte	0x3f
	.zero		1


	//   ....[56]....
        /*1074*/ 	.word	0x00010980
        /*1078*/ 	.word	0x00000006
        /*107c*/ 	.word	0x00000000
        /*1080*/ 	.short	0x010a
        /*1082*/ 	.byte	0x3f
	.zero		1


	//   ....[57]....
        /*1084*/ 	.word	0x00010a10
        /*1088*/ 	.word	0x00000009
        /*108c*/ 	.word	0x00000000
        /*1090*/ 	.short	0x010a
        /*1092*/ 	.byte	0x3f
	.zero		1


	//   ....[58]....
        /*1094*/ 	.word	0x00010aa0
        /*1098*/ 	.word	0x00000006
        /*109c*/ 	.word	0x00000000
        /*10a0*/ 	.short	0x010a
        /*10a2*/ 	.byte	0x3f
	.zero		1


	//   ....[59]....
        /*10a4*/ 	.word	0x00010b30
        /*10a8*/ 	.word	0x00000009
        /*10ac*/ 	.word	0x00000000
        /*10b0*/ 	.short	0x010a
        /*10b2*/ 	.byte	0x3f
	.zero		1


	//   ....[60]....
        /*10b4*/ 	.word	0x00010bc0
        /*10b8*/ 	.word	0x00000006
        /*10bc*/ 	.word	0x00000000
        /*10c0*/ 	.short	0x010a
        /*10c2*/ 	.byte	0x3f
	.zero		1


	//   ....[61]....
        /*10c4*/ 	.word	0x00010c50
        /*10c8*/ 	.word	0x00000009
        /*10cc*/ 	.word	0x00000000
        /*10d0*/ 	.short	0x010a
        /*10d2*/ 	.byte	0x3f
	.zero		1


	//   ....[62]....
        /*10d4*/ 	.word	0x00010ce0
        /*10d8*/ 	.word	0x00000006
        /*10dc*/ 	.word	0x00000000
        /*10e0*/ 	.short	0x010a
        /*10e2*/ 	.byte	0x3f
	.zero		1


	//   ....[63]....
        /*10e4*/ 	.word	0x00010d70
        /*10e8*/ 	.word	0x00000003
        /*10ec*/ 	.word	0x00000000
        /*10f0*/ 	.short	0x010a
        /*10f2*/ 	.byte	0x3f
	.zero		1


	//   ....[64]....
        /*10f4*/ 	.word	0x00010de0
        /*10f8*/ 	.word	0x00000003
        /*10fc*/ 	.word	0x00000000
        /*1100*/ 	.short	0x010a
        /*1102*/ 	.byte	0x3f
	.zero		1


	//   ....[65]....
        /*1104*/ 	.word	0x00010e50
        /*1108*/ 	.word	0x00000000
        /*110c*/ 	.word	0x00000000
        /*1110*/ 	.short	0x010a
        /*1112*/ 	.byte	0x3f
	.zero		1


	//   ....[66]....
        /*1114*/ 	.word	0x00010f30
        /*1118*/ 	.word	0x0000000b
        /*111c*/ 	.word	0x00000090
        /*1120*/ 	.short	0x010a
        /*1122*/ 	.byte	0x3f
	.zero		1


	//   ....[67]....
        /*1124*/ 	.word	0x00011000
        /*1128*/ 	.word	0x00000007
        /*112c*/ 	.word	0x00000000
        /*1130*/ 	.short	0x010a
        /*1132*/ 	.byte	0x3f
	.zero		1


	//   ....[68]....
        /*1134*/ 	.word	0x00011050
        /*1138*/ 	.word	0x00000009
        /*113c*/ 	.word	0x00000000
        /*1140*/ 	.short	0x010a
        /*1142*/ 	.byte	0x3f
	.zero		1


	//   ....[69]....
        /*1144*/ 	.word	0x000110a0
        /*1148*/ 	.word	0x00000006
        /*114c*/ 	.word	0x00000000
        /*1150*/ 	.short	0x010a
        /*1152*/ 	.byte	0x3f
	.zero		1


	//   ....[70]....
        /*1154*/ 	.word	0x000110f0
        /*1158*/ 	.word	0x00000009
        /*115c*/ 	.word	0x00000000
        /*1160*/ 	.short	0x010a
        /*1162*/ 	.byte	0x3f
	.zero		1


	//   ....[71]....
        /*1164*/ 	.word	0x00011140
        /*1168*/ 	.word	0x00000006
        /*116c*/ 	.word	0x00000000
        /*1170*/ 	.short	0x010a
        /*1172*/ 	.byte	0x3f
	.zero		1


	//   ....[72]....
        /*1174*/ 	.word	0x00011190
        /*1178*/ 	.word	0x00000009
        /*117c*/ 	.word	0x00000000
        /*1180*/ 	.short	0x010a
        /*1182*/ 	.byte	0x3f
	.zero		1


	//   ....[73]....
        /*1184*/ 	.word	0x000111e0
        /*1188*/ 	.word	0x00000006
        /*118c*/ 	.word	0x00000000
        /*1190*/ 	.short	0x010a
        /*1192*/ 	.byte	0x3f
	.zero		1


	//   ....[74]....
        /*1194*/ 	.word	0x00011230
        /*1198*/ 	.word	0x00000009
        /*119c*/ 	.word	0x00000000
        /*11a0*/ 	.short	0x010a
        /*11a2*/ 	.byte	0x3f
	.zero		1


	//   ....[75]....
        /*11a4*/ 	.word	0x00011280
        /*11a8*/ 	.word	0x00000006
        /*11ac*/ 	.word	0x00000000
        /*11b0*/ 	.short	0x010a
        /*11b2*/ 	.byte	0x3f
	.zero		1


	//   ....[76]....
        /*11b4*/ 	.word	0x000112d0
        /*11b8*/ 	.word	0x00000009
        /*11bc*/ 	.word	0x00000000
        /*11c0*/ 	.short	0x010a
        /*11c2*/ 	.byte	0x3f
	.zero		1


	//   ....[77]....
        /*11c4*/ 	.word	0x00011320
        /*11c8*/ 	.word	0x00000006
        /*11cc*/ 	.word	0x00000000
        /*11d0*/ 	.short	0x010a
        /*11d2*/ 	.byte	0x3f
	.zero		1


	//   ....[78]....
        /*11d4*/ 	.word	0x00011370
        /*11d8*/ 	.word	0x00000009
        /*11dc*/ 	.word	0x00000000
        /*11e0*/ 	.short	0x010a
        /*11e2*/ 	.byte	0x3f
	.zero		1


	//   ....[79]....
        /*11e4*/ 	.word	0x000113c0
        /*11e8*/ 	.word	0x00000006
        /*11ec*/ 	.word	0x00000000
        /*11f0*/ 	.short	0x010a
        /*11f2*/ 	.byte	0x3f
	.zero		1


	//   ....[80]....
        /*11f4*/ 	.word	0x00011410
        /*11f8*/ 	.word	0x00000009
        /*11fc*/ 	.word	0x00000000
        /*1200*/ 	.short	0x010a
        /*1202*/ 	.byte	0x3f
	.zero		1


	//   ....[81]....
        /*1204*/ 	.word	0x00011460
        /*1208*/ 	.word	0x00000006
        /*120c*/ 	.word	0x00000000
        /*1210*/ 	.short	0x010a
        /*1212*/ 	.byte	0x3f
	.zero		1


	//   ....[82]....
        /*1214*/ 	.word	0x000114b0
        /*1218*/ 	.word	0x00000009
        /*121c*/ 	.word	0x00000000
        /*1220*/ 	.short	0x010a
        /*1222*/ 	.byte	0x3f
	.zero		1


	//   ....[83]....
        /*1224*/ 	.word	0x00011500
        /*1228*/ 	.word	0x00000006
        /*122c*/ 	.word	0x00000000
        /*1230*/ 	.short	0x010a
        /*1232*/ 	.byte	0x3f
	.zero		1


	//----- nvinfo : EIATTR_NUM_MBARRIERS
	.align		4
.L_30:
        /*1234*/ 	.byte	0x03, 0x38
        /*1236*/ 	.short	0x0026


	//----- nvinfo : EIATTR_EXIT_INSTR_OFFSETS
	.align		4
        /*1238*/ 	.byte	0x04, 0x1c
        /*123a*/ 	.short	(.L_32 - .L_31)


	//   ....[0]....
.L_31:
        /*123c*/ 	.word	0x00000be0


	//   ....[1]....
        /*1240*/ 	.word	0x00001470


	//   ....[2]....
        /*1244*/ 	.word	0x0000ef80


	//   ....[3]....
        /*1248*/ 	.word	0x0000f510


	//   ....[4]....
        /*124c*/ 	.word	0x00010dc0


	//----- nvinfo : EIATTR_MAX_THREADS
	.align		4
.L_32:
        /*1250*/ 	.byte	0x04, 0x05
        /*1252*/ 	.short	(.L_34 - .L_33)
.L_33:
        /*1254*/ 	.word	0x00000180
        /*1258*/ 	.word	0x00000001
        /*125c*/ 	.word	0x00000001


	//----- nvinfo : EIATTR_CRS_STACK_SIZE
	.align		4
.L_34:
        /*1260*/ 	.byte	0x04, 0x1e
        /*1262*/ 	.short	(.L_36 - .L_35)
.L_35:
        /*1264*/ 	.word	0x00000000


	//----- nvinfo : EIATTR_CBANK_PARAM_SIZE
	.align		4
.L_36:
        /*1268*/ 	.byte	0x03, 0x19
        /*126a*/ 	.short	0x0470


	//----- nvinfo : EIATTR_PARAM_CBANK
	.align		4
        /*126c*/ 	.byte	0x04, 0x0a
        /*126e*/ 	.short	(.L_38 - .L_37)
	.align		4
.L_37:
        /*1270*/ 	.word	index@(.nv.constant0._ZN7cutlass13device_kernelINS_4gemm6kernel13GemmUniversalIN4cute5tupleIJiiiiEEENS1_10collective13CollectiveMmaINS1_37MainloopSm90TmaGmmaWarpSpecializedFP8ILi18ENS5_IJNS4_1CILi4EEENSA_ILi1EEESC_EEENS1_35KernelTmaWarpSpecializedCooperativeEEENS5_IJNSA_ILi256EEENSA_ILi128EEENSA_ILi32EEEEEENS_12float_e4m3_tENS5_IJlSC_lEEESK_SL_NS4_8TiledMMAINS4_8MMA_AtomIJNS4_4SM904GMMA31MMA_64x128x32_F32E4M3E4M3_SS_TNILNSP_7ScaleInE1ELSR_1EEEEEENS4_6LayoutINS5_IJNSA_ILi2EEESC_SC_EEENS5_IJSC_NSA_ILi0EEESX_EEEEENS5_IJNS4_10UnderscoreES10_S10_EEEEENS4_13SM90_TMA_LOADENS4_14ComposedLayoutINS4_7SwizzleILi1ELi4ELi3EEENS4_18smem_ptr_flag_bitsILi8EEENSU_INS5_IJNSA_ILi8EEESI_EEENS5_IJSI_SC_EEEEEEEvNS4_8identityENS4_23SM90_TMA_LOAD_MULTICASTES1D_vS1E_EENS_8epilogue10collective6detail29Sm90TmaWarpSpecializedAdapterINS1I_15DefaultEpilogueISK_SL_SL_NS1H_6thread17LinearCombinationISK_Li1EffLNS1M_9ScaleType4KindE0ELNS_15FloatRoundStyleE2ESK_EENS1_15EpilogueDefaultEEEEEvvEEEEvNT_6ParamsE)
        /*1274*/ 	.short	0x0210
        /*1276*/ 	.short	0x0470


	//----- nvinfo : EIATTR_SW_WAR
	.align		4
.L_38:
        /*1278*/ 	.byte	0x04, 0x36
        /*127a*/ 	.short	(.L_40 - .L_39)
.L_39:
        /*127c*/ 	.word	0x00000008
.L_40:


//--------------------- .nv.callgraph             --------------------------
	.section	.nv.callgraph,"",@"SHT_CUDA_CALLGRAPH"
	.align	4
	.sectionentsize	8
	.align		4
        /*0000*/ 	.word	0x00000000
	.align		4
        /*0004*/ 	.word	0xffffffff
	.align		4
        /*0008*/ 	.word	0x00000000
	.align		4
        /*000c*/ 	.word	0xfffffffe
	.align		4
        /*0010*/ 	.word	0x00000000
	.align		4
        /*0014*/ 	.word	0xfffffffd
	.align		4
        /*0018*/ 	.word	0x00000000
	.align		4
        /*001c*/ 	.word	0xfffffffc


//--------------------- .nv.constant4             --------------------------
	.section	.nv.constant4,"a",@progbits
	.align	8
	.align		8
.nv.constant4:
        /*0000*/ 	.dword	_ZN40_INTERNAL_83c0baee_4_k_cu_cd5aa669_281394cuda3std3__45__cpo5beginE
	.align		8
        /*0008*/ 	.dword	_ZN40_INTERNAL_83c0baee_4_k_cu_cd5aa669_281394cuda3std3__45__cpo3endE
	.align		8
        /*0010*/ 	.dword	_ZN40_INTERNAL_83c0baee_4_k_cu_cd5aa669_281394cuda3std3__45__cpo6cbeginE
	.align		8
        /*0018*/ 	.dword	_ZN40_INTERNAL_83c0baee_4_k_cu_cd5aa669_281394cuda3std3__45__cpo4cendE
	.align		8
        /*0020*/ 	.dword	_ZN40_INTERNAL_83c0baee_4_k_cu_cd5aa669_281394cuda3std3__442_GLOBAL__N__83c0baee_4_k_cu_cd5aa669_281396ignoreE
	.align		8
        /*0028*/ 	.dword	_ZN40_INTERNAL_83c0baee_4_k_cu_cd5aa669_281394cuda3std3__419piecewise_constructE
	.align		8
        /*0030*/ 	.dword	_ZN40_INTERNAL_83c0baee_4_k_cu_cd5aa669_281394cuda3std3__48in_placeE
	.align		8
        /*0038*/ 	.dword	_ZN40_INTERNAL_83c0baee_4_k_cu_cd5aa669_281394cuda3std6ranges3__45__cpo4swapE
	.align		8
        /*0040*/ 	.dword	_ZN40_INTERNAL_83c0baee_4_k_cu_cd5aa669_281394cuda3std6ranges3__45__cpo9iter_moveE
	.align		8
        /*0048*/ 	.dword	_ZN40_INTERNAL_83c0baee_4_k_cu_cd5aa669_281394cute7productE
	.align		8
        /*0050*/ 	.dword	_ZN40_INTERNAL_83c0baee_4_k_cu_cd5aa669_281394cute1_E


//--------------------- .text._ZN7cutlass13device_kernelINS_4gemm6kernel13GemmUniversalIN4cute5tupleIJiiiiEEENS1_10collective13CollectiveMmaINS1_37MainloopSm90TmaGmmaWarpSpecializedFP8ILi18ENS5_IJNS4_1CILi4EEENSA_ILi1EEESC_EEENS1_35KernelTmaWarpSpecializedCooperativeEEENS5_IJNSA_ILi256EEENSA_ILi128EEENSA_ILi32EEEEEENS_12float_e4m3_tENS5_IJlSC_lEEESK_SL_NS4_8TiledMMAINS4_8MMA_AtomIJNS4_4SM904GMMA31MMA_64x128x32_F32E4M3E4M3_SS_TNILNSP_7ScaleInE1ELSR_1EEEEEENS4_6LayoutINS5_IJNSA_ILi2EEESC_SC_EEENS5_IJSC_NSA_ILi0EEESX_EEEEENS5_IJNS4_10UnderscoreES10_S10_EEEEENS4_13SM90_TMA_LOADENS4_14ComposedLayoutINS4_7SwizzleILi1ELi4ELi3EEENS4_18smem_ptr_flag_bitsILi8EEENSU_INS5_IJNSA_ILi8EEESI_EEENS5_IJSI_SC_EEEEEEEvNS4_8identityENS4_23SM90_TMA_LOAD_MULTICASTES1D_vS1E_EENS_8epilogue10collective6detail29Sm90TmaWarpSpecializedAdapterINS1I_15DefaultEpilogueISK_SL_SL_NS1H_6thread17LinearCombinationISK_Li1EffLNS1M_9ScaleType4KindE0ELNS_15FloatRoundStyleE2ESK_EENS1_15EpilogueDefaultEEEEEvvEEEEvNT_6ParamsE --------------------------
	.section	.text._ZN7cutlass13device_kernelINS_4gemm6kernel13GemmUniversalIN4cute5tupleIJiiiiEEENS1_10collective13CollectiveMmaINS1_37MainloopSm90TmaGmmaWarpSpecializedFP8ILi18ENS5_IJNS4_1CILi4EEENSA_ILi1EEESC_EEENS1_35KernelTmaWarpSpecializedCooperativeEEENS5_IJNSA_ILi256EEENSA_ILi128EEENSA_ILi32EEEEEENS_12float_e4m3_tENS5_IJlSC_lEEESK_SL_NS4_8TiledMMAINS4_8MMA_AtomIJNS4_4SM904GMMA31MMA_64x128x32_F32E4M3E4M3_SS_TNILNSP_7ScaleInE1ELSR_1EEEEEENS4_6LayoutINS5_IJNSA_ILi2EEESC_SC_EEENS5_IJSC_NSA_ILi0EEESX_EEEEENS5_IJNS4_10UnderscoreES10_S10_EEEEENS4_13SM90_TMA_LOADENS4_14ComposedLayoutINS4_7SwizzleILi1ELi4ELi3EEENS4_18smem_ptr_flag_bitsILi8EEENSU_INS5_IJNSA_ILi8EEESI_EEENS5_IJSI_SC_EEEEEEEvNS4_8identityENS4_23SM90_TMA_LOAD_MULTICASTES1D_vS1E_EENS_8epilogue10collective6detail29Sm90TmaWarpSpecializedAdapterINS1I_15DefaultEpilogueISK_SL_SL_NS1H_6thread17LinearCombinationISK_Li1EffLNS1M_9ScaleType4KindE0ELNS_15FloatRoundStyleE2ESK_EENS1_15EpilogueDefaultEEEEEvvEEEEvNT_6ParamsE,"ax",@progbits
	.align	128
.text._ZN7cutlass13device_kernelINS_4gemm6kernel13GemmUniversalIN4cute5tupleIJiiiiEEENS1_10collective13CollectiveMmaINS1_37MainloopSm90TmaGmmaWarpSpecializedFP8ILi18ENS5_IJNS4_1CILi4EEENSA_ILi1EEESC_EEENS1_35KernelTmaWarpSpecializedCooperativeEEENS5_IJNSA_ILi256EEENSA_ILi128EEENSA_ILi32EEEEEENS_12float_e4m3_tENS5_IJlSC_lEEESK_SL_NS4_8TiledMMAINS4_8MMA_AtomIJNS4_4SM904GMMA31MMA_64x128x32_F32E4M3E4M3_SS_TNILNSP_7ScaleInE1ELSR_1EEEEEENS4_6LayoutINS5_IJNSA_ILi2EEESC_SC_EEENS5_IJSC_NSA_ILi0EEESX_EEEEENS5_IJNS4_10UnderscoreES10_S10_EEEEENS4_13SM90_TMA_LOADENS4_14ComposedLayoutINS4_7SwizzleILi1ELi4ELi3EEENS4_18smem_ptr_flag_bitsILi8EEENSU_INS5_IJNSA_ILi8EEESI_EEENS5_IJSI_SC_EEEEEEEvNS4_8identityENS4_23SM90_TMA_LOAD_MULTICASTES1D_vS1E_EENS_8epilogue10collective6detail29Sm90TmaWarpSpecializedAdapterINS1I_15DefaultEpilogueISK_SL_SL_NS1H_6thread17LinearCombinationISK_Li1EffLNS1M_9ScaleType4KindE0ELNS_15FloatRoundStyleE2ESK_EENS1_15EpilogueDefaultEEEEEvvEEEEvNT_6ParamsE:
        .type           _ZN7cutlass13device_kernelINS_4gemm6kernel13GemmUniversalIN4cute5tupleIJiiiiEEENS1_10collective13CollectiveMmaINS1_37MainloopSm90TmaGmmaWarpSpecializedFP8ILi18ENS5_IJNS4_1CILi4EEENSA_ILi1EEESC_EEENS1_35KernelTmaWarpSpecializedCooperativeEEENS5_IJNSA_ILi256EEENSA_ILi128EEENSA_ILi32EEEEEENS_12float_e4m3_tENS5_IJlSC_lEEESK_SL_NS4_8TiledMMAINS4_8MMA_AtomIJNS4_4SM904GMMA31MMA_64x128x32_F32E4M3E4M3_SS_TNILNSP_7ScaleInE1ELSR_1EEEEEENS4_6LayoutINS5_IJNSA_ILi2EEESC_SC_EEENS5_IJSC_NSA_ILi0EEESX_EEEEENS5_IJNS4_10UnderscoreES10_S10_EEEEENS4_13SM90_TMA_LOADENS4_14ComposedLayoutINS4_7SwizzleILi1ELi4ELi3EEENS4_18smem_ptr_flag_bitsILi8EEENSU_INS5_IJNSA_ILi8EEESI_EEENS5_IJSI_SC_EEEEEEEvNS4_8identityENS4_23SM90_TMA_LOAD_MULTICASTES1D_vS1E_EENS_8epilogue10collective6detail29Sm90TmaWarpSpecializedAdapterINS1I_15DefaultEpilogueISK_SL_SL_NS1H_6thread17LinearCombinationISK_Li1EffLNS1M_9ScaleType4KindE0ELNS_15FloatRoundStyleE2ESK_EENS1_15EpilogueDefaultEEEEEvvEEEEvNT_6ParamsE,@function
        .size           _ZN7cutlass13device_kernelINS_4gemm6kernel13GemmUniversalIN4cute5tupleIJiiiiEEENS1_10collective13CollectiveMmaINS1_37MainloopSm90TmaGmmaWarpSpecializedFP8ILi18ENS5_IJNS4_1CILi4EEENSA_ILi1EEESC_EEENS1_35KernelTmaWarpSpecializedCooperativeEEENS5_IJNSA_ILi256EEENSA_ILi128EEENSA_ILi32EEEEEENS_12float_e4m3_tENS5_IJlSC_lEEESK_SL_NS4_8TiledMMAINS4_8MMA_AtomIJNS4_4SM904GMMA31MMA_64x128x32_F32E4M3E4M3_SS_TNILNSP_7ScaleInE1ELSR_1EEEEEENS4_6LayoutINS5_IJNSA_ILi2EEESC_SC_EEENS5_IJSC_NSA_ILi0EEESX_EEEEENS5_IJNS4_10UnderscoreES10_S10_EEEEENS4_13SM90_TMA_LOADENS4_14ComposedLayoutINS4_7SwizzleILi1ELi4ELi3EEENS4_18smem_ptr_flag_bitsILi8EEENSU_INS5_IJNSA_ILi8EEESI_EEENS5_IJSI_SC_EEEEEEEvNS4_8identityENS4_23SM90_TMA_LOAD_MULTICASTES1D_vS1E_EENS_8epilogue10collective6detail29Sm90TmaWarpSpecializedAdapterINS1I_15DefaultEpilogueISK_SL_SL_NS1H_6thread17LinearCombinationISK_Li1EffLNS1M_9ScaleType4KindE0ELNS_15FloatRoundStyleE2ESK_EENS1_15EpilogueDefaultEEEEEvvEEEEvNT_6ParamsE,(.L_x_363 - _ZN7cutlass13device_kernelINS_4gemm6kernel13GemmUniversalIN4cute5tupleIJiiiiEEENS1_10collective13CollectiveMmaINS1_37MainloopSm90TmaGmmaWarpSpecializedFP8ILi18ENS5_IJNS4_1CILi4EEENSA_ILi1EEESC_EEENS1_35KernelTmaWarpSpecializedCooperativeEEENS5_IJNSA_ILi256EEENSA_ILi128EEENSA_ILi32EEEEEENS_12float_e4m3_tENS5_IJlSC_lEEESK_SL_NS4_8TiledMMAINS4_8MMA_AtomIJNS4_4SM904GMMA31MMA_64x128x32_F32E4M3E4M3_SS_TNILNSP_7ScaleInE1ELSR_1EEEEEENS4_6LayoutINS5_IJNSA_ILi2EEESC_SC_EEENS5_IJSC_NSA_ILi0EEESX_EEEEENS5_IJNS4_10UnderscoreES10_S10_EEEEENS4_13SM90_TMA_LOADENS4_14ComposedLayoutINS4_7SwizzleILi1ELi4ELi3EEENS4_18smem_ptr_flag_bitsILi8EEENSU_INS5_IJNSA_ILi8EEESI_EEENS5_IJSI_SC_EEEEEEEvNS4_8identityENS4_23SM90_TMA_LOAD_MULTICASTES1D_vS1E_EENS_8epilogue10collective6detail29Sm90TmaWarpSpecializedAdapterINS1I_15DefaultEpilogueISK_SL_SL_NS1H_6thread17LinearCombinationISK_Li1EffLNS1M_9ScaleType4KindE0ELNS_15FloatRoundStyleE2ESK_EENS1_15EpilogueDefaultEEEEEvvEEEEvNT_6ParamsE)
        .other          _ZN7cutlass13device_kernelINS_4gemm6kernel13GemmUniversalIN4cute5tupleIJiiiiEEENS1_10collective13CollectiveMmaINS1_37MainloopSm90TmaGmmaWarpSpecializedFP8ILi18ENS5_IJNS4_1CILi4EEENSA_ILi1EEESC_EEENS1_35KernelTmaWarpSpecializedCooperativeEEENS5_IJNSA_ILi256EEENSA_ILi128EEENSA_ILi32EEEEEENS_12float_e4m3_tENS5_IJlSC_lEEESK_SL_NS4_8TiledMMAINS4_8MMA_AtomIJNS4_4SM904GMMA31MMA_64x128x32_F32E4M3E4M3_SS_TNILNSP_7ScaleInE1ELSR_1EEEEEENS4_6LayoutINS5_IJNSA_ILi2EEESC_SC_EEENS5_IJSC_NSA_ILi0EEESX_EEEEENS5_IJNS4_10UnderscoreES10_S10_EEEEENS4_13SM90_TMA_LOADENS4_14ComposedLayoutINS4_7SwizzleILi1ELi4ELi3EEENS4_18smem_ptr_flag_bitsILi8EEENSU_INS5_IJNSA_ILi8EEESI_EEENS5_IJSI_SC_EEEEEEEvNS4_8identityENS4_23SM90_TMA_LOAD_MULTICASTES1D_vS1E_EENS_8epilogue10collective6detail29Sm90TmaWarpSpecializedAdapterINS1I_15DefaultEpilogueISK_SL_SL_NS1H_6thread17LinearCombinationISK_Li1EffLNS1M_9ScaleType4KindE0ELNS_15FloatRoundStyleE2ESK_EENS1_15EpilogueDefaultEEEEEvvEEEEvNT_6ParamsE,@"STO_CUDA_ENTRY STV_DEFAULT"
_ZN7cutlass13device_kernelINS_4gemm6kernel13GemmUniversalIN4cute5tupleIJiiiiEEENS1_10collective13CollectiveMmaINS1_37MainloopSm90TmaGmmaWarpSpecializedFP8ILi18ENS5_IJNS4_1CILi4EEENSA_ILi1EEESC_EEENS1_35KernelTmaWarpSpecializedCooperativeEEENS5_IJNSA_ILi256EEENSA_ILi128EEENSA_ILi32EEEEEENS_12float_e4m3_tENS5_IJlSC_lEEESK_SL_NS4_8TiledMMAINS4_8MMA_AtomIJNS4_4SM904GMMA31MMA_64x128x32_F32E4M3E4M3_SS_TNILNSP_7ScaleInE1ELSR_1EEEEEENS4_6LayoutINS5_IJNSA_ILi2EEESC_SC_EEENS5_IJSC_NSA_ILi0EEESX_EEEEENS5_IJNS4_10UnderscoreES10_S10_EEEEENS4_13SM90_TMA_LOADENS4_14ComposedLayoutINS4_7SwizzleILi1ELi4ELi3EEENS4_18smem_ptr_flag_bitsILi8EEENSU_INS5_IJNSA_ILi8EEESI_EEENS5_IJSI_SC_EEEEEEEvNS4_8identityENS4_23SM90_TMA_LOAD_MULTICASTES1D_vS1E_EENS_8epilogue10collective6detail29Sm90TmaWarpSpecializedAdapterINS1I_15DefaultEpilogueISK_SL_SL_NS1H_6thread17LinearCombinationISK_Li1EffLNS1M_9ScaleType4KindE0ELNS_15FloatRoundStyleE2ESK_EENS1_15EpilogueDefaultEEEEEvvEEEEvNT_6ParamsE:
[----:B------:R-:W0:Y:S02]  /*0000*/  LDC R1, c[0x0][0x28] ;  /* 0x00000a00ff017b82 */ /* 0x000e240000000800 */
[----:B0-----:R-:W-:Y:S01]  /*0010*/  VIADD R1, R1, 0xfffffef8 ;  /* 0xfffffef801017836 */ /* 0x001fe20000000000 */
[----:B------:R-:W0:Y:S01]  /*0020*/  S2R R4, SR_TID.X ;  /* 0x0000000000047919 */ /* 0x000e220000002100 */
[----:B------:R-:W-:Y:S01]  /*0030*/  ELECT P0, URZ, PT ;  /* 0x00000000003f782f */ /* 0x000fe20003800000 */
[----:B------:R-:W-:Y:S01]  /*0040*/  BSSY B0, `(.L_x_0) ;  /* 0x0000015000007945 */ /* 0x000fe20003800000 */
[--C-:B0-----:R-:W-:Y:S02]  /*0050*/  SHF.R.U32.HI R0, RZ, 0x5, R4.reuse ;  /* 0x00000005ff007819 */ /* 0x101fe40000011604 */
[----:B------:R-:W-:-:S03]  /*0060*/  SHF.R.U32.HI R2, RZ, 0x7, R4 ;  /* 0x00000007ff027819 */ /* 0x000fc60000011604 */
[----:B------:R-:W0:Y:S04]  /*0070*/  SHFL.IDX PT, R3, R0, RZ, 0x1f ;  /* 0x00001fff00037589 */ /* 0x000e2800000e0000 */
[----:B------:R-:W1:Y:S01]  /*0080*/  SHFL.IDX PT, R2, R2, RZ, 0x1f ;  /* 0x00001fff02027589 */ /* 0x000e6200000e0000 */
[----:B0-----:R-:W-:Y:S02]  /*0090*/  R2UR UR4, R3 ;  /* 0x00000000030472ca */ /* 0x001fe400000e0000 */
[----:B-1----:R-:W-:-:S11]  /*00a0*/  R2UR UR6, R2 ;  /* 0x00000000020672ca */ /* 0x002fd600000e0000 */
[----:B------:R-:W-:Y:S02]  /*00b0*/  USHF.R.S32.HI UR5, URZ, 0x1f, UR4 ;  /* 0x0000001f3f057899 */ /* 0x000fe40008011404 */
[----:B------:R-:W-:Y:S02]  /*00c0*/  ISETP.NE.OR P0, PT, RZ, UR4, !P0 ;  /* 0x00000004ff007c0c */ /* 0x000fe4000c705670 */
[----:B------:R-:W-:-:S04]  /*00d0*/  ULEA.HI UR5, UR5, UR4, URZ, 0x2 ;  /* 0x0000000405057291 */ /* 0x000fc8000f8f103f */
[----:B------:R-:W-:-:S04]  /*00e0*/  ULOP3.LUT UR5, UR5, 0xfffffffc, URZ, 0xc0, !UPT ;  /* 0xfffffffc05057892 */ /* 0x000fc8000f8ec03f */
[----:B------:R-:W-:-:S03]  /*00f0*/  UIADD3 UR8, UR4, -UR5, URZ ;  /* 0x8000000504087290 */ /* 0x000fc6000fffe03f */
[----:B------:R-:W-:Y:S09]  /*0100*/  @P0 BRA `(.L_x_1) ;  /* 0x0000000000200947 */ /* 0x000ff20003800000 */
[----:B------:R-:W-:Y:S02]  /*0110*/  ULDC.64 UR4, c[0x0][0x198] ;  /* 0x0000660000047ab9 */ /* 0x000fe40000000a00 */
[----:B------:R-:W-:Y:S02]  /*0120*/  UIADD3 UR10, UP0, UR4, 0xf0, URZ ;  /* 0x000000f0040a7890 */ /* 0x000fe4000ff1e03f */
[----:B------:R-:W-:Y:S02]  /*0130*/  UIADD3 UR4, UP1, UR4, 0x1f0, URZ ;  /* 0x000001f004047890 */ /* 0x000fe4000ff3e03f */
[----:B------:R-:W-:Y:S02]  /*0140*/  UIADD3.X UR11, URZ, UR5, URZ, UP0, !UPT ;  /* 0x000000053f0b7290 */ /* 0x000fe400087fe43f */
[----:B------:R-:W-:-:S07]  /*0150*/  UIADD3.X UR5, URZ, UR5, URZ, UP1, !UPT ;  /* 0x000000053f057290 */ /* 0x000fce0008ffe43f */
[----:B------:R0:W-:Y:S02]  /*0160*/  UTMACCTL.PF [UR10] ;  /* 0x000000000a0079b9 */ /* 0x0001e40008040000 */
[----:B------:R0:W-:Y:S02]  /*0170*/  UTMACCTL.PF [UR4] ;  /* 0x00000000040079b9 */ /* 0x0001e40008040000 */
[----:B0-----:R-:W-:Y:S01]  /*0180*/  NOP ;  /* 0x0000000000007918 */ /* 0x001fe20000000000 */
.L_x_1:
[----:B------:R-:W-:Y:S05]  /*0190*/  BSYNC B0 ;  /* 0x0000000000007941 */ /* 0x000fea0003800000 */
.L_x_0:
[----:B------:R-:W0:Y:S01]  /*01a0*/  SHFL.IDX PT, R3, R0, RZ, 0x1f ;  /* 0x00001fff00037589 */ /* 0x000e2200000e0000 */
[----:B------:R-:W-:Y:S01]  /*01b0*/  UISETP.NE.AND UP0, UPT, UR8, 0x3, UPT ;  /* 0x000000030800788c */ /* 0x000fe2000bf05270 */
[----:B------:R-:W-:Y:S01]  /*01c0*/  SHF.R.S32.HI R2, RZ, 0x1f, R4 ;  /* 0x0000001fff027819 */ /* 0x000fe20000011404 */
[----:B------:R-:W-:Y:S02]  /*01d0*/  UIADD3 UR10, UR6, -0x1, URZ ;  /* 0xffffffff060a7890 */ /* 0x000fe4000fffe03f */
[----:B------:R-:W-:Y:S01]  /*01e0*/  ISETP.NE.AND P1, PT, RZ, UR6, PT ;  /* 0x00000006ff007c0c */ /* 0x000fe2000bf25270 */
[----:B------:R-:W-:Y:S01]  /*01f0*/  UISETP.EQ.OR UP0, UPT, UR8, URZ, !UP0 ;  /* 0x0000003f0800728c */ /* 0x000fe2000c702670 */
[----:B------:R-:W-:Y:S01]  /*0200*/  LEA.HI R2, R2, R4, RZ, 0x7 ;  /* 0x0000000402027211 */ /* 0x000fe200078f38ff */
[----:B------:R-:W-:Y:S02]  /*0210*/  UISETP.GE.U32.AND UP1, UPT, UR10, 0x2, UPT ;  /* 0x000000020a00788c */ /* 0x000fe4000bf26070 */
[----:B------:R-:W-:-:S04]  /*0220*/  UISETP.EQ.AND UP0, UPT, UR6, URZ, UP0 ;  /* 0x0000003f0600728c */ /* 0x000fc80008702270 */
[----:B------:R-:W-:-:S04]  /*0230*/  USEL UR13, URZ, 0x1, !UP0 ;  /* 0x000000013f0d7887 */ /* 0x000fc8000c000000 */
[----:B------:R-:W-:Y:S01]  /*0240*/  USEL UR13, UR13, 0x2, UP1 ;  /* 0x000000020d0d7887 */ /* 0x000fe20008800000 */
[----:B0-----:R-:W-:-:S13]  /*0250*/  ISETP.NE.AND P0, PT, R3, RZ, PT ;  /* 0x000000ff0300720c */ /* 0x001fda0003f05270 */
[----:B------:R-:W-:Y:S05]  /*0260*/  @P0 BRA `(.L_x_2) ;  /* 0x0000000000d40947 */ /* 0x000fea0003800000 */
[----:B------:R-:W-:Y:S01]  /*0270*/  ELECT P0, URZ, PT ;  /* 0x00000000003f782f */ /* 0x000fe20003800000 */
[----:B------:R-:W-:-:S12]  /*0280*/  BSSY B0, `(.L_x_2) ;  /* 0x0000033000007945 */ /* 0x000fd80003800000 */
[----:B------:R-:W-:Y:S05]  /*0290*/  @!P0 BRA `(.L_x_3) ;  /* 0x0000000000c48947 */ /* 0x000fea0003800000 */
[----:B------:R-:W0:Y:S01]  /*02a0*/  S2UR UR9, SR_CgaCtaId ;  /* 0x00000000000979c3 */ /* 0x000e220000008800 */
[----:B------:R-:W-:Y:S01]  /*02b0*/  UMOV UR4, 0x400 ;  /* 0x0000040000047882 */ /* 0x000fe20000000000 */
[----:B------:R-:W-:Y:S01]  /*02c0*/  UMOV UR5, 0x1 ;  /* 0x0000000100057882 */ /* 0x000fe20000000000 */
[----:B------:R-:W-:Y:S02]  /*02d0*/  UMOV UR6, 0x8 ;  /* 0x0000000800067882 */ /* 0x000fe40000000000 */
[----:B------:R-:W-:-:S04]  /*02e0*/  UIADD3 UR6, -UR6, 0x100000, URZ ;  /* 0x0010000006067890 */ /* 0x000fc8000fffe13f */
[----:B------:R-:W-:Y:S02]  /*02f0*/  USHF.L.U32 UR7, UR6, 0xb, URZ ;  /* 0x0000000b06077899 */ /* 0x000fe4000800063f */
[----:B------:R-:W-:Y:S02]  /*0300*/  USHF.L.U32 UR6, UR6, 0x1, URZ ;  /* 0x0000000106067899 */ /* 0x000fe4000800063f */
[----:B0-----:R-:W-:Y:S02]  /*0310*/  ULEA UR9, UR9, UR4, 0x18 ;  /* 0x0000000409097291 */ /* 0x001fe4000f8ec03f */
[----:B------:R-:W-:-:S04]  /*0320*/  UIADD3 UR4, -UR5, 0x100000, URZ ;  /* 0x0010000005047890 */ /* 0x000fc8000fffe13f */
[----:B------:R-:W-:Y:S02]  /*0330*/  USHF.L.U32 UR5, UR4, 0xb, URZ ;  /* 0x0000000b04057899 */ /* 0x000fe4000800063f */
[----:B------:R-:W-:Y:S01]  /*0340*/  USHF.L.U32 UR4, UR4, 0x1, URZ ;  /* 0x0000000104047899 */ /* 0x000fe2000800063f */
[----:B------:R-:W0:Y:S11]  /*0350*/  FENCE.VIEW.ASYNC.S ;  /* 0x00000000000073c6 */ /* 0x000e360000000000 */
[----:B0-----:R0:W1:Y:S01]  /*0360*/  SYNCS.EXCH.64 URZ, [UR9], UR4 ;  /* 0x00000004093f75b2 */ /* 0x0010620008000100 */
[----:B------:R0:W2:Y:S01]  /*0370*/  SYNCS.EXCH.64 URZ, [UR9+0x90], UR6 ;  /* 0x00009006093f75b2 */ /* 0x0000a20008000100 */
[----:B------:R0:W3:Y:S01]  /*0380*/  SYNCS.EXCH.64 URZ, [UR9+0x8], UR4 ;  /* 0x00000804093f75b2 */ /* 0x0000e20008000100 */
[----:B------:R0:W4:Y:S01]  /*0390*/  SYNCS.EXCH.64 URZ, [UR9+0x98], UR6 ;  /* 0x00009806093f75b2 */ /* 0x0001220008000100 */
[----:B------:R0:W0:Y:S01]  /*03a0*/  SYNCS.EXCH.64 URZ, [UR9+0x10], UR4 ;  /* 0x00001004093f75b2 */ /* 0x0000220008000100 */
        /* <DEDUP_REMOVED lines=31> */
[----:B-1234-:R-:W-:Y:S01]  /*05a0*/  NOP ;  /* 0x0000000000007918 */ /* 0x01efe20000000000 */
.L_x_3:
[----:B0-----:R-:W-:Y:S05]  /*05b0*/  BSYNC B0 ;  /* 0x0000000000007941 */ /* 0x001fea0003800000 */
.L_x_2:
[----:B------:R-:W0:Y:S01]  /*05c0*/  SHFL.IDX PT, R0, R0, RZ, 0x1f ;  /* 0x00001fff00007589 */ /* 0x000e2200000e0000 */
[----:B------:R-:W1:Y:S01]  /*05d0*/  S2UR UR9, SR_CTAID.X ;  /* 0x00000000000979c3 */ /* 0x000e620000002500 */
[----:B------:R-:W-:Y:S02]  /*05e0*/  LOP3.LUT R2, R2, 0xffffff80, RZ, 0xc0, !PT ;  /* 0xffffff8002027812 */ /* 0x000fe400078ec0ff */
[----:B------:R-:W-:Y:S02]  /*05f0*/  ELECT P0, URZ, PT ;  /* 0x00000000003f782f */ /* 0x000fe40003800000 */
[----:B------:R-:W-:Y:S01]  /*0600*/  SHF.R.S32.HI R8, RZ, 0x1f, R3 ;  /* 0x0000001fff087819 */ /* 0x000fe20000011403 */
[----:B------:R-:W-:Y:S01]  /*0610*/  ULDC UR4, c[0x0][0x150] ;  /* 0x0000540000047ab9 */ /* 0x000fe20000000800 */
[----:B------:R-:W-:Y:S01]  /*0620*/  NOP ;  /* 0x0000000000007918 */ /* 0x000fe20000000000 */
[----:B------:R-:W-:Y:S01]  /*0630*/  IMAD.IADD R4, R4, 0x1, -R2 ;  /* 0x0000000104047824 */ /* 0x000fe200078e0a02 */
[----:B------:R-:W-:Y:S01]  /*0640*/  LEA.HI R8, R8, R3, RZ, 0x2 ;  /* 0x0000000308087211 */ /* 0x000fe200078f10ff */
[----:B------:R-:W2:Y:S01]  /*0650*/  S2R R2, SR_CTAID.Y ;  /* 0x0000000000027919 */ /* 0x000ea20000002600 */
[----:B------:R-:W3:Y:S01]  /*0660*/  LDC R9, c[0x0][0x144] ;  /* 0x00005100ff097b82 */ /* 0x000ee20000000800 */
[----:B------:R-:W-:Y:S01]  /*0670*/  NOP ;  /* 0x0000000000007918 */ /* 0x000fe20000000000 */
[----:B------:R-:W-:-:S02]  /*0680*/  SHF.R.S32.HI R5, RZ, 0x1f, R4 ;  /* 0x0000001fff057819 */ /* 0x000fc40000011404 */
[----:B------:R-:W-:Y:S02]  /*0690*/  LOP3.LUT R8, R8, 0x3ffffffc, RZ, 0xc0, !PT ;  /* 0x3ffffffc08087812 */ /* 0x000fe400078ec0ff */
[----:B------:R-:W-:Y:S02]  /*06a0*/  LEA.HI R5, R5, R4, RZ, 0x3 ;  /* 0x0000000405057211 */ /* 0x000fe400078f18ff */
[----:B------:R-:W4:Y:S01]  /*06b0*/  LDC R11, c[0x0][0x148] ;  /* 0x00005200ff0b7b82 */ /* 0x000f220000000800 */
[----:B------:R-:W-:Y:S01]  /*06c0*/  IMAD.IADD R8, R3, 0x1, -R8 ;  /* 0x0000000103087824 */ /* 0x000fe200078e0a08 */
[--C-:B------:R-:W-:Y:S02]  /*06d0*/  SHF.R.S32.HI R6, RZ, 0x3, R5.reuse ;  /* 0x00000003ff067819 */ /* 0x100fe40000011405 */
[----:B------:R-:W-:Y:S02]  /*06e0*/  SHF.R.S32.HI R5, RZ, 0x1f, R5 ;  /* 0x0000001fff057819 */ /* 0x000fe40000011405 */
[----:B0-----:R-:W-:-:S02]  /*06f0*/  ISETP.NE.OR P0, PT, R0, RZ, !P0 ;  /* 0x000000ff0000720c */ /* 0x001fc40004705670 */
[----:B------:R-:W-:Y:S02]  /*0700*/  LEA.HI R5, R5, R6, RZ, 0x2 ;  /* 0x0000000605057211 */ /* 0x000fe400078f10ff */
[----:B-1----:R-:W-:Y:S02]  /*0710*/  I2FP.F32.U32 R0, UR9 ;  /* 0x0000000900007c45 */ /* 0x002fe40008201000 */
[----:B------:R-:W-:-:S03]  /*0720*/  LOP3.LUT R5, R5, 0xfffffffc, RZ, 0xc0, !PT ;  /* 0xfffffffc05057812 */ /* 0x000fc600078ec0ff */
[----:B------:R-:W-:Y:S01]  /*0730*/  FMUL R7, R0, UR4 ;  /* 0x0000000400077c20 */ /* 0x000fe20008400000 */
[----:B------:R-:W-:Y:S01]  /*0740*/  ULDC UR4, c[0x0][0x154] ;  /* 0x0000550000047ab9 */ /* 0x000fe20000000800 */
[----:B------:R-:W-:Y:S02]  /*0750*/  IMAD.IADD R5, R6, 0x1, -R5 ;  /* 0x0000000106057824 */ /* 0x000fe400078e0a05 */
[----:B------:R-:W-:Y:S01]  /*0760*/  VOTEU.ALL UP0, P0 ;  /* 0x00000000003f7886 */ /* 0x000fe20000000000 */
[----:B------:R-:W-:Y:S01]  /*0770*/  VOTEU.ALL UP1, P0 ;  /* 0x00000000003f7886 */ /* 0x000fe20000020000 */
[----:B------:R-:W0:Y:S01]  /*0780*/  F2I.U32.TRUNC.NTZ R7, R7 ;  /* 0x0000000700077305 */ /* 0x000e22000020f000 */
[----:B------:R-:W-:Y:S01]  /*0790*/  IMAD R5, R8, 0x4, R5 ;  /* 0x0000000408057824 */ /* 0x000fe200078e0205 */
[----:B--2---:R-:W-:Y:S01]  /*07a0*/  I2FP.F32.U32 R8, R2 ;  /* 0x0000000200087245 */ /* 0x004fe20000201000 */
[----:B------:R-:W1:Y:S01]  /*07b0*/  @!UP0 S2UR UR7, SR_CgaCtaId ;  /* 0x00000000000789c3 */ /* 0x000e620000008800 */
[----:B------:R-:W-:-:S02]  /*07c0*/  @!UP0 UMOV UR6, 0x400 ;  /* 0x0000040000068882 */ /* 0x000fc40000000000 */
[----:B------:R-:W-:Y:S01]  /*07d0*/  SHF.R.S32.HI R0, RZ, 0x1f, R5 ;  /* 0x0000001fff007819 */ /* 0x000fe20000011405 */
[----:B------:R-:W-:Y:S01]  /*07e0*/  FMUL R8, R8, UR4 ;  /* 0x0000000408087c20 */ /* 0x000fe20008400000 */
[----:B------:R-:W-:Y:S02]  /*07f0*/  UMOV UR4, 0x20 ;  /* 0x0000002000047882 */ /* 0x000fe40000000000 */
[----:B------:R-:W-:Y:S01]  /*0800*/  LEA.HI R0, R0, R5, RZ, 0x2 ;  /* 0x0000000500007211 */ /* 0x000fe200078f10ff */
[----:B------:R-:W-:-:S04]  /*0810*/  @!UP0 UIADD3 UR4, -UR4, 0x100000, URZ ;  /* 0x0010000004048890 */ /* 0x000fc8000fffe13f */
[----:B------:R-:W-:Y:S02]  /*0820*/  @!UP0 USHF.L.U32 UR5, UR4, 0xb, URZ ;  /* 0x0000000b04058899 */ /* 0x000fe4000800063f */
[----:B------:R-:W-:Y:S01]  /*0830*/  @!UP0 USHF.L.U32 UR4, UR4, 0x1, URZ ;  /* 0x0000000104048899 */ /* 0x000fe2000800063f */
[----:B------:R-:W2:Y:S01]  /*0840*/  F2I.U32.TRUNC.NTZ R8, R8 ;  /* 0x0000000800087305 */ /* 0x000ea2000020f000 */
[----:B------:R-:W-:Y:S01]  /*0850*/  LOP3.LUT R6, R0, 0xfffffffc, RZ, 0xc0, !PT ;  /* 0xfffffffc00067812 */ /* 0x000fe200078ec0ff */
[----:B0-----:R-:W-:-:S04]  /*0860*/  IMAD.MOV R10, RZ, RZ, -R7 ;  /* 0x000000ffff0a7224 */ /* 0x001fc800078e0a07 */
[----:B---3--:R-:W-:Y:S02]  /*0870*/  IMAD R0, R9, R10, UR9 ;  /* 0x0000000909007e24 */ /* 0x008fe4000f8e020a */
[C---:B------:R-:W-:Y:S02]  /*0880*/  IMAD.IADD R7, R5.reuse, 0x1, -R6 ;  /* 0x0000000105077824 */ /* 0x040fe400078e0a06 */
[----:B------:R-:W-:-:S03]  /*0890*/  IMAD.SHL.U32 R6, R5, 0x4, RZ ;  /* 0x0000000405067824 */ /* 0x000fc600078e00ff */
[----:B------:R-:W-:Y:S01]  /*08a0*/  ISETP.NE.AND P2, PT, R7, R0, PT ;  /* 0x000000000700720c */ /* 0x000fe20003f45270 */
[----:B-1----:R-:W-:Y:S01]  /*08b0*/  @!UP0 ULEA UR6, UR7, UR6, 0x18 ;  /* 0x0000000607068291 */ /* 0x002fe2000f8ec03f */
[----:B------:R-:W-:Y:S01]  /*08c0*/  LOP3.LUT R13, R5, 0xc, R6, 0x78, !PT ;  /* 0x0000000c050d7812 */ /* 0x000fe200078e7806 */
[----:B--2---:R-:W-:Y:S01]  /*08d0*/  IMAD.MOV R12, RZ, RZ, -R8 ;  /* 0x000000ffff0c7224 */ /* 0x004fe200078e0a08 */
[----:B------:R-:W0:Y:S01]  /*08e0*/  LDC R7, c[0x0][0x140] ;  /* 0x00005000ff077b82 */ /* 0x000e220000000800 */
[----:B------:R-:W-:Y:S01]  /*08f0*/  VOTEU.ALL UP0, P0 ;  /* 0x00000000003f7886 */ /* 0x000fe20000000000 */
[----:B------:R-:W-:Y:S01]  /*0900*/  LOP3.LUT P0, RZ, R4, 0x7, RZ, 0xc0, !PT ;  /* 0x0000000704ff7812 */ /* 0x000fe2000780c0ff */
[----:B----4-:R-:W-:Y:S01]  /*0910*/  IMAD R6, R11, R12, R2 ;  /* 0x0000000c0b067224 */ /* 0x010fe200078e0202 */
[----:B------:R1:W-:Y:S01]  /*0920*/  STL [R1+0x7c], R13 ;  /* 0x00007c0d01007387 */ /* 0x0003e20000100800 */
[----:B------:R-:W-:Y:S01]  /*0930*/  IMAD.MOV.U32 R4, RZ, RZ, 0x1 ;  /* 0x00000001ff047424 */ /* 0x000fe200078e00ff */
[----:B------:R-:W-:-:S03]  /*0940*/  ISETP.LT.U32.AND P0, PT, R13, 0x4, !P0 ;  /* 0x000000040d00780c */ /* 0x000fc60004701070 */
[----:B------:R-:W-:Y:S01]  /*0950*/  @P2 SHF.R.S32.HI R5, RZ, 0x1f, R13 ;  /* 0x0000001fff052819 */ /* 0x000fe2000001140d */
[----:B------:R-:W2:Y:S02]  /*0960*/  FENCE.VIEW.ASYNC.S ;  /* 0x00000000000073c6 */ /* 0x000ea40000000000 */
[----:B--2---:R1:W2:Y:S01]  /*0970*/  @!UP0 SYNCS.EXCH.64 URZ, [UR6+0x130], UR4 ;  /* 0x00013004063f85b2 */ /* 0x0042a20008000100 */
[----:B------:R-:W-:-:S04]  /*0980*/  @P2 LEA.HI R5, R5, R13, RZ, 0x2 ;  /* 0x0000000d05052211 */ /* 0x000fc800078f10ff */
[----:B------:R-:W-:-:S04]  /*0990*/  @P2 SHF.R.S32.HI R5, RZ, 0x2, R5 ;  /* 0x00000002ff052819 */ /* 0x000fc80000011405 */
[----:B------:R-:W-:Y:S02]  /*09a0*/  @P2 ISETP.NE.AND P3, PT, R5, R6, PT ;  /* 0x000000060500220c */ /* 0x000fe40003f65270 */
[----:B------:R-:W-:Y:S02]  /*09b0*/  SEL R5, RZ, 0x1, !P0 ;  /* 0x00000001ff057807 */ /* 0x000fe40004000000 */
[----:B------:R-:W-:Y:S01]  /*09c0*/  @P2 SEL R4, RZ, 0x1, P3 ;  /* 0x00000001ff042807 */ /* 0x000fe20001800000 */
[----:B------:R1:W3:Y:S01]  /*09d0*/  @!UP1 SYNCS.EXCH.64 URZ, [UR6+0x138], UR4 ;  /* 0x00013804063f95b2 */ /* 0x0002e20008000100 */
[----:B0-----:R-:W-:Y:S01]  /*09e0*/  ISETP.EQ.U32.AND P5, PT, R7, 0x1, PT ;  /* 0x000000010700780c */ /* 0x001fe20003fa2070 */
[----:B------:R-:W-:Y:S01]  /*09f0*/  NOP ;  /* 0x0000000000007918 */ /* 0x000fe20000000000 */
[----:B------:R-:W-:-:S05]  /*0a00*/  LOP3.LUT R4, R4, R5, RZ, 0xc0, !PT ;  /* 0x0000000504047212 */ /* 0x000fca00078ec0ff */
[----:B------:R1:W-:Y:S06]  /*0a10*/  STL [R1+0x78], R4 ;  /* 0x0000780401007387 */ /* 0x0003ec0000100800 */
[----:B--23--:R-:W-:Y:S05]  /*0a20*/  @!P5 BRA `(.L_x_4) ;  /* 0x000000000008d947 */ /* 0x00cfea0003800000 */
[----:B------:R-:W-:Y:S01]  /*0a30*/  UCGABAR_ARV ;  /* 0x00000000000079c7 */ /* 0x000fe20008000000 */
[----:B------:R-:W-:Y:S05]  /*0a40*/  BRA `(.L_x_5) ;  /* 0x0000000000047947 */ /* 0x000fea0003800000 */
.L_x_4:
[----:B------:R-:W-:Y:S01]  /*0a50*/  NOP ;  /* 0x0000000000007918 */ /* 0x000fe20000000000 */
.L_x_5:
[----:B------:R-:W0:Y:S01]  /*0a60*/  LDC R3, c[0x0][0x65c] ;  /* 0x00019700ff037b82 */ /* 0x000e220000000800 */
[----:B-1----:R-:W-:Y:S02]  /*0a70*/  IMAD.U32 R4, RZ, RZ, UR9 ;  /* 0x00000009ff047e24 */ /* 0x002fe4000f8e00ff */
[----:B------:R-:W-:Y:S01]  /*0a80*/  IMAD.MOV.U32 R5, RZ, RZ, RZ ;  /* 0x000000ffff057224 */ /* 0x000fe200078e00ff */
[----:B0-----:R-:W-:-:S13]  /*0a90*/  ISETP.NE.AND P4, PT, R3, 0x1, PT ;  /* 0x000000010300780c */ /* 0x001fda0003f85270 */
[----:B------:R-:W0:Y:S01]  /*0aa0*/  @P4 LDC R7, c[0x0][0x10] ;  /* 0x00000400ff074b82 */ /* 0x000e220000000800 */
[----:B------:R-:W-:Y:S02]  /*0ab0*/  @P4 IMAD.MOV.U32 R3, RZ, RZ, RZ ;  /* 0x000000ffff034224 */ /* 0x000fe400078e00ff */
[----:B------:R-:W-:-:S05]  /*0ac0*/  @P4 IMAD.MOV.U32 R13, RZ, RZ, RZ ;  /* 0x000000ffff0d4224 */ /* 0x000fca00078e00ff */
[----:B------:R-:W1:Y:S01]  /*0ad0*/  @!P4 LDC R9, c[0x0][0xc] ;  /* 0x00000300ff09cb82 */ /* 0x000e620000000800 */
[----:B0-----:R-:W-:-:S04]  /*0ae0*/  @P4 IMAD.WIDE.U32 R6, R7, UR9, R2 ;  /* 0x0000000907064c25 */ /* 0x001fc8000f8e0002 */
[----:B------:R-:W-:Y:S02]  /*0af0*/  @P4 IMAD.MOV.U32 R19, RZ, RZ, R6 ;  /* 0x000000ffff134224 */ /* 0x000fe400078e0006 */
[----:B------:R-:W-:Y:S02]  /*0b00*/  @P4 IMAD.IADD R23, R7, 0x1, R13 ;  /* 0x0000000107174824 */ /* 0x000fe400078e020d */
[----:B-1----:R-:W-:-:S04]  /*0b10*/  @!P4 IMAD.WIDE.U32 R4, R2, R9, R4 ;  /* 0x000000090204c225 */ /* 0x002fc800078e0004 */
[----:B------:R-:W-:Y:S02]  /*0b20*/  @!P4 IMAD.MOV.U32 R19, RZ, RZ, R4 ;  /* 0x000000ffff13c224 */ /* 0x000fe400078e0004 */
[----:B------:R-:W-:-:S03]  /*0b30*/  @!P4 IMAD.MOV.U32 R23, RZ, RZ, R5 ;  /* 0x000000ffff17c224 */ /* 0x000fc600078e0005 */
[----:B------:R0:W-:Y:S04]  /*0b40*/  STL [R1+0x84], R19 ;  /* 0x0000841301007387 */ /* 0x0001e80000100800 */
[----:B------:R0:W-:Y:S01]  /*0b50*/  STL [R1+0x80], R23 ;  /* 0x0000801701007387 */ /* 0x0001e20000100800 */
[----:B------:R-:W-:Y:S05]  /*0b60*/  @!P5 BRA `(.L_x_6) ;  /* 0x00000000000cd947 */ /* 0x000fea0003800000 */
[----:B------:R-:W-:Y:S01]  /*0b70*/  UCGABAR_WAIT ;  /* 0x0000000000007dc7 */ /* 0x000fe20008000000 */
[----:B------:R-:W-:Y:S01]  /*0b80*/  CCTL.IVALL ;  /* 0x00000000ff00798f */ /* 0x000fe20002000000 */
[----:B------:R-:W-:Y:S05]  /*0b90*/  BRA `(.L_x_7) ;  /* 0x0000000000047947 */ /* 0x000fea0003800000 */
.L_x_6:
[----:B------:R-:W-:Y:S06]  /*0ba0*/  BAR.SYNC.DEFER_BLOCKING 0x0 ;  /* 0x0000000000007b1d */ /* 0x000fec0000010000 */
.L_x_7:
[----:B------:R-:W-:Y:S05]  /*0bb0*/  @!P1 BRA `(.L_x_8) ;  /* 0x000000e000f49947 */ /* 0x000fea0003800000 */
[----:B------:R-:W-:-:S06]  /*0bc0*/  UISETP.GT.U32.AND UP0, UPT, UR10, 0x1, UPT ;  /* 0x000000010a00788c */ /* 0x000fcc000bf04070 */
[----:B------:R-:W-:-:S13]  /*0bd0*/  PLOP3.LUT P0, PT, PT, PT, UP0, 0x80, 0x0 ;  /* 0x000000000000781c */ /* 0x000fda0003f0f008 */
[----:B------:R-:W-:Y:S05]  /*0be0*/  @P0 EXIT ;  /* 0x000000000000094d */ /* 0x000fea0003800000 */
[----:B------:R-:W-:Y:S01]  /*0bf0*/  IMAD.MOV.U32 R6, RZ, RZ, -0x1 ;  /* 0xffffffffff067424 */ /* 0x000fe200078e00ff */
[----:B------:R-:W-:Y:S01]  /*0c00*/  ULDC.64 UR4, c[0x0][0x650] ;  /* 0x0001940000047ab9 */ /* 0x000fe20000000a00 */
[----:B------:R-:W-:Y:S01]  /*0c10*/  IMAD.MOV.U32 R5, RZ, RZ, -0x1 ;  /* 0xffffffffff057424 */ /* 0x000fe200078e00ff */
[----:B------:R-:W-:Y:S01]  /*0c20*/  ISETP.GE.U32.AND P0, PT, R19, UR4, PT ;  /* 0x0000000413007c0c */ /* 0x000fe2000bf06070 */
[----:B------:R-:W-:Y:S01]  /*0c30*/  UMOV UR22, 0xffffffff ;  /* 0xffffffff00167882 */ /* 0x000fe20000000000 */
[----:B------:R1:W-:Y:S01]  /*0c40*/  STL [R1+0x8c], R6 ;  /* 0x00008c0601007387 */ /* 0x0003e20000100800 */
[----:B------:R-:W-:Y:S02]  /*0c50*/  PRMT R4, RZ, 0x7610, R4 ;  /* 0x00007610ff047816 */ /* 0x000fe40000000004 */
[----:B------:R-:W-:Y:S01]  /*0c60*/  ISETP.GE.U32.AND.EX P0, PT, R23, UR5, PT, P0 ;  /* 0x0000000517007c0c */ /* 0x000fe2000bf06100 */
[----:B------:R1:W-:-:S12]  /*0c70*/  STL [R1+0x88], R5 ;  /* 0x0000880501007387 */ /* 0x0003d80000100800 */
[----:B-1----:R-:W-:Y:S05]  /*0c80*/  @P0 BRA `(.L_x_9) ;  /* 0x0000000400380947 */ /* 0x002fea0003800000 */
[----:B------:R-:W1:Y:S01]  /*0c90*/  LDC.64 R14, c[0x0][0x628] ;  /* 0x00018a00ff0e7b82 */ /* 0x000e620000000a00 */
[----:B------:R-:W-:Y:S02]  /*0ca0*/  IMAD.MOV.U32 R4, RZ, RZ, R19 ;  /* 0x000000ffff047224 */ /* 0x000fe400078e0013 */
[----:B------:R-:W-:-:S05]  /*0cb0*/  IMAD.MOV.U32 R5, RZ, RZ, R23 ;  /* 0x000000ffff057224 */ /* 0x000fca00078e0017 */
[----:B------:R-:W2:Y:S08]  /*0cc0*/  LDC R10, c[0x0][0x630] ;  /* 0x00018c00ff0a7b82 */ /* 0x000eb00000000800 */
[----:B------:R-:W3:Y:S01]  /*0cd0*/  LDC.64 R16, c[0x0][0x620] ;  /* 0x00018800ff107b82 */ /* 0x000ee20000000a00 */
[----:B-1----:R-:W-:-:S04]  /*0ce0*/  ISETP.NE.U32.AND P0, PT, R14, RZ, PT ;  /* 0x000000ff0e00720c */ /* 0x002fc80003f05070 */
[----:B------:R-:W-:-:S13]  /*0cf0*/  ISETP.NE.AND.EX P0, PT, R15, RZ, PT, P0 ;  /* 0x000000ff0f00720c */ /* 0x000fda0003f05300 */
[----:B--23--:R-:W-:Y:S05]  /*0d00*/  @!P0 BRA `(.L_x_10) ;  /* 0x0000000000288947 */ /* 0x00cfea0003800000 */
[----:B------:R-:W1:Y:S02]  /*0d10*/  LDC R9, c[0x0][0x634] ;  /* 0x00018d00ff097b82 */ /* 0x000e640000000800 */
[----:B-1----:R-:W-:-:S05]  /*0d20*/  IADD3 R9, P0, R19, R9, RZ ;  /* 0x0000000913097210 */ /* 0x002fca0007f1e0ff */
[----:B------:R-:W-:-:S04]  /*0d30*/  IMAD.X R13, RZ, RZ, R23, P0 ;  /* 0x000000ffff0d7224 */ /* 0x000fc800000e0617 */
[----:B------:R-:W-:-:S04]  /*0d40*/  IMAD.WIDE.U32 R4, R13, R14, RZ ;  /* 0x0000000e0d047225 */ /* 0x000fc800078e00ff */
[----:B------:R-:W-:-:S04]  /*0d50*/  IMAD.WIDE.U32 R6, P0, R9, R15, R4 ;  /* 0x0000000f09067225 */ /* 0x000fc80007800004 */
[----:B------:R-:W-:-:S04]  /*0d60*/  IMAD.WIDE.U32 R4, R9, R14, RZ ;  /* 0x0000000e09047225 */ /* 0x000fc800078e00ff */
[----:B------:R-:W-:Y:S01]  /*0d70*/  IMAD.X R9, RZ, RZ, RZ, P0 ;  /* 0x000000ffff097224 */ /* 0x000fe200000e06ff */
[----:B------:R-:W-:Y:S01]  /*0d80*/  IADD3 RZ, P0, R5, R6, RZ ;  /* 0x0000000605ff7210 */ /* 0x000fe20007f1e0ff */
[----:B------:R-:W-:-:S04]  /*0d90*/  IMAD.MOV.U32 R8, RZ, RZ, R7 ;  /* 0x000000ffff087224 */ /* 0x000fc800078e0007 */
[----:B------:R-:W-:-:S08]  /*0da0*/  IMAD.WIDE.U32.X R4, R13, R15, R8, P0 ;  /* 0x0000000f0d047225 */ /* 0x000fd000000e0408 */
.L_x_10:
[----:B------:R-:W1:Y:S01]  /*0db0*/  LDC.64 R20, c[0x0][0x640] ;  /* 0x00019000ff147b82 */ /* 0x000e620000000a00 */
[-C--:B------:R-:W-:Y:S01]  /*0dc0*/  SHF.R.U64 R22, R4, R10.reuse, R5 ;  /* 0x0000000a04167219 */ /* 0x080fe20000001205 */
[----:B------:R-:W-:Y:S01]  /*0dd0*/  IMAD.MOV.U32 R4, RZ, RZ, R19 ;  /* 0x000000ffff047224 */ /* 0x000fe200078e0013 */
[----:B------:R-:W-:Y:S01]  /*0de0*/  SHF.R.U32.HI R3, RZ, R10, R5 ;  /* 0x0000000aff037219 */ /* 0x000fe20000011605 */
[----:B------:R-:W-:Y:S01]  /*0df0*/  IMAD.MOV.U32 R5, RZ, RZ, R23 ;  /* 0x000000ffff057224 */ /* 0x000fe200078e0017 */
[----:B------:R-:W-:Y:S01]  /*0e00*/  IADD3 R7, P0, RZ, -R22, RZ ;  /* 0x80000016ff077210 */ /* 0x000fe20007f1e0ff */
[----:B0-----:R-:W-:Y:S02]  /*0e10*/  IMAD R23, R11, R12, R2 ;  /* 0x0000000c0b177224 */ /* 0x001fe400078e0202 */
[----:B------:R-:W0:Y:S01]  /*0e20*/  LDC R8, c[0x0][0x618] ;  /* 0x00018600ff087b82 */ /* 0x000e220000000800 */
[----:B------:R-:W-:Y:S02]  /*0e30*/  IMAD.MOV.U32 R11, RZ, RZ, 0x1 ;  /* 0x00000001ff0b7424 */ /* 0x000fe400078e00ff */
[----:B------:R-:W-:-:S02]  /*0e40*/  IMAD.X R3, RZ, RZ, ~R3, P0 ;  /* 0x000000ffff037224 */ /* 0x000fc400000e0e03 */
[----:B------:R-:W-:-:S03]  /*0e50*/  IMAD.WIDE.U32 R4, R7, R16, R4 ;  /* 0x0000001007047225 */ /* 0x000fc600078e0004 */
[----:B------:R-:W2:Y:S01]  /*0e60*/  LDC R14, c[0x0][0x608] ;  /* 0x00018200ff0e7b82 */ /* 0x000ea20000000800 */
[----:B------:R-:W-:-:S04]  /*0e70*/  IMAD R6, R3, R16, RZ ;  /* 0x0000001003067224 */ /* 0x000fc800078e02ff */
[----:B------:R-:W-:-:S03]  /*0e80*/  IMAD R3, R7, R17, R6 ;  /* 0x0000001107037224 */ /* 0x000fc600078e0206 */
[----:B------:R-:W3:Y:S01]  /*0e90*/  LDC R18, c[0x0][0x658] ;  /* 0x00019600ff127b82 */ /* 0x000ee20000000800 */
[----:B------:R-:W-:Y:S01]  /*0ea0*/  IMAD.IADD R3, R5, 0x1, R3 ;  /* 0x0000000105037824 */ /* 0x000fe200078e0203 */
[----:B-1----:R-:W-:Y:S01]  /*0eb0*/  ISETP.NE.U32.AND P0, PT, R20, RZ, PT ;  /* 0x000000ff1400720c */ /* 0x002fe20003f05070 */
[----:B------:R-:W-:-:S03]  /*0ec0*/  IMAD.MOV.U32 R5, RZ, RZ, -0x1 ;  /* 0xffffffffff057424 */ /* 0x000fc600078e00ff */
[----:B------:R-:W-:Y:S02]  /*0ed0*/  ISETP.NE.AND.EX P0, PT, R21, RZ, PT, P0 ;  /* 0x000000ff1500720c */ /* 0x000fe40003f05300 */
[----:B------:R-:W1:Y:S01]  /*0ee0*/  LDC R13, c[0x0][0x600] ;  /* 0x00018000ff0d7b82 */ /* 0x000e620000000800 */
[-CC-:B0-----:R-:W-:Y:S02]  /*0ef0*/  SHF.R.U64 R10, R4, R8.reuse, R3.reuse ;  /* 0x00000008040a7219 */ /* 0x181fe40000001203 */
[----:B------:R-:W-:-:S05]  /*0f00*/  SHF.R.U32.HI R3, RZ, R8, R3 ;  /* 0x00000008ff037219 */ /* 0x000fca0000011603 */
[----:B------:R-:W0:Y:S01]  /*0f10*/  LDC R15, c[0x0][0x648] ;  /* 0x00019200ff0f7b82 */ /* 0x000e220000000800 */
[-CC-:B--2---:R-:W-:Y:S02]  /*0f20*/  SHF.R.U64 R19, R10, R14.reuse, R3.reuse ;  /* 0x0000000e0a137219 */ /* 0x184fe40000001203 */
[----:B------:R-:W-:-:S05]  /*0f30*/  SHF.R.U32.HI R3, RZ, R14, R3 ;  /* 0x0000000eff037219 */ /* 0x000fca0000011603 */
[----:B------:R-:W2:Y:S01]  /*0f40*/  LDC R17, c[0x0][0x638] ;  /* 0x00018e00ff117b82 */ /* 0x000ea20000000800 */
[-C--:B---3--:R-:W-:Y:S02]  /*0f50*/  SHF.L.U32 R2, R5, R18.reuse, RZ ;  /* 0x0000001205027219 */ /* 0x088fe400000006ff */
[--C-:B------:R-:W-:Y:S02]  /*0f60*/  SHF.R.U64 R12, R19, R18, R3.reuse ;  /* 0x00000012130c7219 */ /* 0x100fe40000001203 */
[----:B------:R-:W-:Y:S02]  /*0f70*/  LOP3.LUT R8, RZ, R2, RZ, 0x33, !PT ;  /* 0x00000002ff087212 */ /* 0x000fe400078e33ff */
[----:B------:R-:W-:Y:S01]  /*0f80*/  SHF.R.U32.HI R3, RZ, R18, R3 ;  /* 0x00000012ff037219 */ /* 0x000fe20000011603 */
[----:B------:R-:W3:Y:S01]  /*0f90*/  LDC R16, c[0x0][0x610] ;  /* 0x00018400ff107b82 */ /* 0x000ee20000000800 */
[----:B------:R-:W-:Y:S01]  /*0fa0*/  IMAD.MOV.U32 R2, RZ, RZ, R12 ;  /* 0x000000ffff027224 */ /* 0x000fe200078e000c */
[----:B------:R-:W-:Y:S06]  /*0fb0*/  @!P0 BRA `(.L_x_11) ;  /* 0x0000000000288947 */ /* 0x000fec0003800000 */
[----:B------:R-:W4:Y:S02]  /*0fc0*/  LDC R7, c[0x0][0x64c] ;  /* 0x00019300ff077b82 */ /* 0x000f240000000800 */
[----:B----4-:R-:W-:-:S05]  /*0fd0*/  IADD3 R7, P0, R12, R7, RZ ;  /* 0x000000070c077210 */ /* 0x010fca0007f1e0ff */
        /* <DEDUP_REMOVED lines=8> */
.L_x_11:
[----:B0-----:R-:W-:Y:S01]  /*1060*/  SHF.R.U64 R4, R2, R15, R3 ;  /* 0x0000000f02047219 */ /* 0x001fe20000001203 */
[----:B-1----:R-:W-:Y:S01]  /*1070*/  VIADD R5, R13, 0xffffffff ;  /* 0xffffffff0d057836 */ /* 0x002fe20000000000 */
[----:B------:R-:W-:Y:S02]  /*1080*/  SHF.L.U32 R2, R11, R18, RZ ;  /* 0x000000120b027219 */ /* 0x000fe400000006ff */
[----:B------:R-:W-:Y:S01]  /*1090*/  LOP3.LUT R3, R19, R8, RZ, 0xc0, !PT ;  /* 0x0000000813037212 */ /* 0x000fe200078ec0ff */
[----:B------:R-:W-:Y:S01]  /*10a0*/  IMAD.MOV R6, RZ, RZ, -R4 ;  /* 0x000000ffff067224 */ /* 0x000fe200078e0a04 */
[----:B------:R-:W-:Y:S02]  /*10b0*/  SEL R0, R0, R23, !P4 ;  /* 0x0000001700007207 */ /* 0x000fe40006000000 */
[----:B------:R-:W-:Y:S01]  /*10c0*/  LOP3.LUT R5, R10, R5, RZ, 0xc0, !PT ;  /* 0x000000050a057212 */ /* 0x000fe200078ec0ff */
[----:B------:R-:W-:Y:S01]  /*10d0*/  IMAD R3, R2, R4, R3 ;  /* 0x0000000402037224 */ /* 0x000fe200078e0203 */
[----:B------:R-:W-:Y:S01]  /*10e0*/  R2UR UR22, R22 ;  /* 0x00000000161672ca */ /* 0x000fe200000e0000 */
[----:B--2---:R-:W-:-:S02]  /*10f0*/  IMAD R2, R6, R17, R12 ;  /* 0x0000001106027224 */ /* 0x004fc400078e020c */
[----:B---3--:R-:W-:Y:S02]  /*1100*/  IMAD R0, R3, R16, R0 ;  /* 0x0000001003007224 */ /* 0x008fe400078e0200 */
[----:B------:R-:W-:Y:S02]  /*1110*/  IMAD R3, R2, R13, R5 ;  /* 0x0000000d02037224 */ /* 0x000fe400078e0205 */
[----:B------:R-:W-:-:S03]  /*1120*/  IMAD.MOV.U32 R4, RZ, RZ, 0x1 ;  /* 0x00000001ff047424 */ /* 0x000fc600078e00ff */
[----:B------:R-:W-:Y:S02]  /*1130*/  SEL R2, R3, R0, !P4 ;  /* 0x0000000003027207 */ /* 0x000fe40006000000 */
[----:B------:R-:W-:-:S03]  /*1140*/  SEL R0, R0, R3, !P4 ;  /* 0x0000000300007207 */ /* 0x000fc60006000000 */
[----:B------:R1:W-:Y:S04]  /*1150*/  STL [R1+0x88], R2 ;  /* 0x0000880201007387 */ /* 0x0003e80000100800 */
[----:B------:R1:W-:Y:S02]  /*1160*/  STL [R1+0x8c], R0 ;  /* 0x00008c0001007387 */ /* 0x0003e40000100800 */
.L_x_9:
[----:B------:R-:W-:-:S08]  /*1170*/  NOP ;  /* 0x0000000000007918 */ /* 0x000fd00000000000 */
[----:B------:R-:W2:Y:S02]  /*1180*/  USETMAXREG.TRY_ALLOC.CTAPOOL UP0, 0xe8 ;  /* 0x000000e8000079c8 */ /* 0x000ea40008000600 */
[----:B--2---:R-:W-:-:S13]  /*1190*/  PLOP3.LUT P0, PT, PT, PT, UP0, 0x80, 0x0 ;  /* 0x000000000000781c */ /* 0x004fda0003f0f008 */
[----:B------:R-:W-:Y:S05]  /*11a0*/  @!P0 BRA `(.L_x_9) ;  /* 0xfffffffc00f08947 */ /* 0x000fea000383ffff */
[----:B------:R-:W-:Y:S01]  /*11b0*/  ULDC.64 UR4, c[0x0][0x598] ;  /* 0x0001660000047ab9 */ /* 0x000fe20000000a00 */
[----:B------:R-:W-:Y:S01]  /*11c0*/  ULDC.64 UR16, c[0x0][0x208] ;  /* 0x0000820000107ab9 */ /* 0x000fe20000000a00 */
[----:B------:R-:W-:-:S04]  /*11d0*/  ISETP.NE.U32.AND P0, PT, RZ, UR4, PT ;  /* 0x00000004ff007c0c */ /* 0x000fc8000bf05070 */
[----:B------:R-:W-:-:S13]  /*11e0*/  ISETP.NE.AND.EX P0, PT, RZ, UR5, PT, P0 ;  /* 0x00000005ff007c0c */ /* 0x000fda000bf05300 */
[----:B------:R-:W-:Y:S05]  /*11f0*/  @!P0 BRA `(.L_x_12) ;  /* 0x0000000000208947 */ /* 0x000fea0003800000 */
[----:B-1----:R-:W1:Y:S02]  /*1200*/  LDC.64 R2, c[0x0][0x598] ;  /* 0x00016600ff027b82 */ /* 0x002e640000000a00 */
[----:B-1----:R-:W2:Y:S02]  /*1210*/  LDG.E.64 R2, desc[UR16][R2.64] ;  /* 0x0000001002027981 */ /* 0x002ea4000c1e1b00 */
[----:B--2---:R-:W-:-:S04]  /*1220*/  ISETP.NE.U32.AND P0, PT, R2, RZ, PT ;  /* 0x000000ff0200720c */ /* 0x004fc80003f05070 */
[----:B------:R-:W-:-:S13]  /*1230*/  ISETP.NE.AND.EX P0, PT, R3, RZ, PT, P0 ;  /* 0x000000ff0300720c */ /* 0x000fda0003f05300 */
[----:B------:R-:W-:Y:S05]  /*1240*/  @!P0 BRA `(.L_x_12) ;  /* 0x00000000000c8947 */ /* 0x000fea0003800000 */
[----:B------:R-:W2:Y:S02]  /*1250*/  LD.E R2, desc[UR16][R2.64] ;  /* 0x0000001002027980 */ /* 0x000ea4000c101900 */
[----:B--2---:R-:W-:Y:S01]  /*1260*/  R2UR UR20, R2 ;  /* 0x00000000021472ca */ /* 0x004fe200000e0000 */
[----:B------:R-:W-:-:S14]  /*1270*/  BRA `(.L_x_13) ;  /* 0x0000000000247947 */ /* 0x000fdc0003800000 */
.L_x_12:
[----:B------:R-:W-:Y:S02]  /*1280*/  ULDC.64 UR4, c[0x0][0x588] ;  /* 0x0001620000047ab9 */ /* 0x000fe40000000a00 */
[----:B------:R-:W-:-:S04]  /*1290*/  ISETP.NE.U32.AND P0, PT, RZ, UR4, PT ;  /* 0x00000004ff007c0c */ /* 0x000fc8000bf05070 */
[----:B------:R-:W-:-:S13]  /*12a0*/  ISETP.NE.AND.EX P0, PT, RZ, UR5, PT, P0 ;  /* 0x00000005ff007c0c */ /* 0x000fda000bf05300 */
[----:B------:R-:W-:Y:S05]  /*12b0*/  @!P0 BRA `(.L_x_14) ;  /* 0x0000000000108947 */ /* 0x000fea0003800000 */
[----:B-1----:R-:W1:Y:S02]  /*12c0*/  LDC.64 R2, c[0x0][0x588] ;  /* 0x00016200ff027b82 */ /* 0x002e640000000a00 */
[----:B-1----:R-:W2:Y:S02]  /*12d0*/  LDG.E R2, desc[UR16][R2.64] ;  /* 0x0000001002027981 */ /* 0x002ea4000c1e1900 */
[----:B--2---:R-:W-:Y:S01]  /*12e0*/  R2UR UR20, R2 ;  /* 0x00000000021472ca */ /* 0x004fe200000e0000 */
[----:B------:R-:W-:-:S14]  /*12f0*/  BRA `(.L_x_13) ;  /* 0x0000000000047947 */ /* 0x000fdc0003800000 */
.L_x_14:
[----:B------:R-:W-:-:S05]  /*1300*/  ULDC UR20, c[0x0][0x580] ;  /* 0x0001600000147ab9 */ /* 0x000fca0000000800 */
.L_x_13:
[----:B------:R-:W-:Y:S02]  /*1310*/  ULDC.64 UR4, c[0x0][0x5a0] ;  /* 0x0001680000047ab9 */ /* 0x000fe40000000a00 */
        /* <DEDUP_REMOVED lines=11> */
.L_x_15:
        /* <DEDUP_REMOVED lines=8> */
.L_x_17:
[----:B------:R-:W-:-:S05]  /*1450*/  ULDC UR21, c[0x0][0x584] ;  /* 0x0001610000157ab9 */ /* 0x000fca0000000800 */
.L_x_16:
[----:B------:R-:W-:-:S13]  /*1460*/  LOP3.LUT P0, RZ, R4, 0xff, RZ, 0xc0, !PT ;  /* 0x000000ff04ff7812 */ /* 0x000fda000780c0ff */
[----:B------:R-:W-:Y:S05]  /*1470*/  @!P0 EXIT ;  /* 0x000000000000894d */ /* 0x000fea0003800000 */
[----:B------:R-:W-:Y:S01]  /*1480*/  ULDC UR4, c[0x0][0x28c] ;  /* 0x0000a30000047ab9 */ /* 0x000fe20000000800 */
[----:B------:R-:W-:Y:S02]  /*1490*/  ULOP3.LUT UR23, UR13, 0x1, URZ, 0xfc, !UPT ;  /* 0x000000010d177892 */ /* 0x000fe4000f8efc3f */
[----:B------:R-:W-:-:S04]  /*14a0*/  UIADD3 UR4, UR4, 0x1f, URZ ;  /* 0x0000001f04047890 */ /* 0x000fc8000fffe03f */
[----:B------:R-:W-:-:S04]  /*14b0*/  USHF.R.S32.HI UR5, URZ, 0x1f, UR4 ;  /* 0x0000001f3f057899 */ /* 0x000fc80008011404 */
[----:B------:R-:W-:-:S03]  /*14c0*/  ULEA.HI UR5, UR5, UR4, URZ, 0x5 ;  /* 0x0000000405057291 */ /* 0x000fc6000f8f283f */
[----:B------:R-:W-:Y:S01]  /*14d0*/  UMOV UR4, URZ ;  /* 0x0000003f00047c82 */ /* 0x000fe20008000000 */
[----:B------:R-:W-:-:S03]  /*14e0*/  USHF.R.S32.HI UR12, URZ, 0x5, UR5 ;  /* 0x000000053f0c7899 */ /* 0x000fc60008011405 */
[----:B------:R-:W-:-:S09]  /*14f0*/  UMOV UR5, URZ ;  /* 0x0000003f00057c82 */ /* 0x000fd20008000000 */
.L_x_300:
[----:B-1----:R-:W1:Y:S01]  /*1500*/  S2R R0, SR_TID.X ;  /* 0x0000000000007919 */ /* 0x002e620000002100 */
[----:B--2---:R-:W2:Y:S01]  /*1510*/  S2UR UR11, SR_CgaCtaId ;  /* 0x00000000000b79c3 */ /* 0x004ea20000008800 */
[----:B------:R-:W-:Y:S01]  /*1520*/  UMOV UR14, 0x400 ;  /* 0x00000400000e7882 */ /* 0x000fe20000000000 */
[----:B------:R-:W-:Y:S01]  /*1530*/  UMOV UR6, URZ ;  /* 0x0000003f00067c82 */ /* 0x000fe20008000000 */
[----:B------:R-:W-:Y:S01]  /*1540*/  STL [R1+0x74], RZ ;  /* 0x000074ff01007387 */ /* 0x000fe20000100800 */
[----:B------:R-:W-:Y:S01]  /*1550*/  UMOV UR7, URZ ;  /* 0x0000003f00077c82 */ /* 0x000fe20008000000 */
[----:B------:R-:W-:Y:S01]  /*1560*/  UMOV UR8, URZ ;  /* 0x0000003f00087c82 */ /* 0x000fe20008000000 */
[----:B------:R-:W-:Y:S01]  /*1570*/  UMOV UR18, UR5 ;  /* 0x0000000500127c82 */ /* 0x000fe20008000000 */
[----:B------:R-:W-:Y:S01]  /*1580*/  STL [R1+0x70], RZ ;  /* 0x000070ff01007387 */ /* 0x000fe20000100800 */
[----:B---3--:R-:W3:Y:S01]  /*1590*/  LDC R2, c[0x0][0x28c] ;  /* 0x0000a300ff027b82 */ /* 0x008ee20000000800 */
[----:B------:R-:W-:-:S02]  /*15a0*/  CS2R R4, SRZ ;  /* 0x0000000000047805 */ /* 0x000fc4000001ff00 */
[----:B------:R-:W-:Y:S01]  /*15b0*/  CS2R R6, SRZ ;  /* 0x0000000000067805 */ /* 0x000fe2000001ff00 */
[----:B------:R-:W-:Y:S01]  /*15c0*/  STL [R1+0x6c], RZ ;  /* 0x00006cff01007387 */ /* 0x000fe20000100800 */
[----:B------:R-:W-:Y:S02]  /*15d0*/  CS2R R8, SRZ ;  /* 0x0000000000087805 */ /* 0x000fe4000001ff00 */
[----:B------:R-:W-:Y:S02]  /*15e0*/  CS2R R10, SRZ ;  /* 0x00000000000a7805 */ /* 0x000fe4000001ff00 */
[----:B------:R-:W-:Y:S01]  /*15f0*/  CS2R R12, SRZ ;  /* 0x00000000000c7805 */ /* 0x000fe2000001ff00 */
[----:B------:R-:W-:Y:S01]  /*1600*/  STL [R1+0x68], RZ ;  /* 0x000068ff01007387 */ /* 0x000fe20000100800 */
[----:B------:R-:W-:Y:S02]  /*1610*/  CS2R R14, SRZ ;  /* 0x00000000000e7805 */ /* 0x000fe4000001ff00 */
[----:B------:R-:W-:-:S02]  /*1620*/  CS2R R16, SRZ ;  /* 0x0000000000107805 */ /* 0x000fc4000001ff00 */
[----:B0-----:R-:W-:Y:S01]  /*1630*/  CS2R R18, SRZ ;  /* 0x0000000000127805 */ /* 0x001fe2000001ff00 */
[----:B------:R-:W-:Y:S01]  /*1640*/  STL [R1+0x64], RZ ;  /* 0x000064ff01007387 */ /* 0x000fe20000100800 */
[----:B------:R-:W-:Y:S02]  /*1650*/  CS2R R20, SRZ ;  /* 0x0000000000147805 */ /* 0x000fe4000001ff00 */
[----:B------:R-:W-:Y:S02]  /*1660*/  CS2R R22, SRZ ;  /* 0x0000000000167805 */ /* 0x000fe4000001ff00 */
[----:B------:R-:W-:Y:S01]  /*1670*/  CS2R R152, SRZ ;  /* 0x0000000000987805 */ /* 0x000fe2000001ff00 */
[----:B------:R-:W-:Y:S01]  /*1680*/  STL [R1+0x60], RZ ;  /* 0x000060ff01007387 */ /* 0x000fe20000100800 */
[----:B--2---:R-:W-:Y:S01]  /*1690*/  ULEA UR14, UR11, UR14, 0x18 ;  /* 0x0000000e0b0e7291 */ /* 0x004fe2000f8ec03f */
[----:B------:R-:W-:Y:S02]  /*16a0*/  CS2R R154, SRZ ;  /* 0x00000000009a7805 */ /* 0x000fe4000001ff00 */
[----:B------:R-:W-:Y:S01]  /*16b0*/  CS2R R156, SRZ ;  /* 0x00000000009c7805 */ /* 0x000fe2000001ff00 */
[----:B------:R-:W-:Y:S01]  /*16c0*/  STL [R1+0x5c], RZ ;  /* 0x00005cff01007387 */ /* 0x000fe20000100800 */
[----:B------:R-:W-:-:S02]  /*16d0*/  CS2R R158, SRZ ;  /* 0x00000000009e7805 */ /* 0x000fc4000001ff00 */
[----:B------:R-:W-:Y:S02]  /*16e0*/  CS2R R160, SRZ ;  /* 0x0000000000a07805 */ /* 0x000fe4000001ff00 */
[----:B------:R-:W-:Y:S02]  /*16f0*/  CS2R R162, SRZ ;  /* 0x0000000000a27805 */ /* 0x000fe4000001ff00 */
[----:B-1----:R-:W-:Y:S01]  /*1700*/  LOP3.LUT R0, R0, 0x80, RZ, 0xc0, !PT ;  /* 0x0000008000007812 */ /* 0x002fe200078ec0ff */
[----:B------:R-:W-:Y:S01]  /*1710*/  STL [R1+0x58], RZ ;  /* 0x000058ff01007387 */ /* 0x000fe20000100800 */
[----:B---3--:R-:W-:Y:S02]  /*1720*/  ISETP.GE.AND P0, PT, R2, 0x1, PT ;  /* 0x000000010200780c */ /* 0x008fe40003f06270 */
[----:B------:R-:W-:Y:S02]  /*1730*/  CS2R R2, SRZ ;  /* 0x0000000000027805 */ /* 0x000fe4000001ff00 */
[----:B------:R-:W-:Y:S01]  /*1740*/  SHF.R.U32.HI R0, RZ, 0x7, R0 ;  /* 0x00000007ff007819 */ /* 0x000fe20000011600 */
[----:B------:R-:W-:Y:S01]  /*1750*/  STL [R1+0x54], RZ ;  /* 0x000054ff01007387 */ /* 0x000fe20000100800 */
[----:B------:R-:W-:-:S02]  /*1760*/  CS2R R164, SRZ ;  /* 0x0000000000a47805 */ /* 0x000fc4000001ff00 */
[----:B------:R-:W-:Y:S02]  /*1770*/  CS2R R166, SRZ ;  /* 0x0000000000a67805 */ /* 0x000fe4000001ff00 */
[----:B------:R-:W-:Y:S01]  /*1780*/  CS2R R168, SRZ ;  /* 0x0000000000a87805 */ /* 0x000fe2000001ff00 */
[----:B------:R-:W-:Y:S01]  /*1790*/  STL [R1+0x50], RZ ;  /* 0x000050ff01007387 */ /* 0x000fe20000100800 */
[----:B------:R-:W-:Y:S02]  /*17a0*/  CS2R R170, SRZ ;  /* 0x0000000000aa7805 */ /* 0x000fe4000001ff00 */
[----:B------:R-:W-:Y:S02]  /*17b0*/  CS2R R172, SRZ ;  /* 0x0000000000ac7805 */ /* 0x000fe4000001ff00 */
[----:B------:R-:W-:Y:S01]  /*17c0*/  CS2R R174, SRZ ;  /* 0x0000000000ae7805 */ /* 0x000fe2000001ff00 */
[----:B------:R-:W0:Y:S01]  /*17d0*/  SHFL.IDX PT, R0, R0, RZ, 0x1f ;  /* 0x00001fff00007589 */ /* 0x000e2200000e0000 */
[----:B------:R-:W-:-:S02]  /*17e0*/  CS2R R176, SRZ ;  /* 0x0000000000b07805 */ /* 0x000fc4000001ff00 */
[----:B------:R-:W-:Y:S02]  /*17f0*/  CS2R R178, SRZ ;  /* 0x0000000000b27805 */ /* 0x000fe4000001ff00 */
[----:B------:R-:W-:Y:S01]  /*1800*/  CS2R R180, SRZ ;  /* 0x0000000000b47805 */ /* 0x000fe2000001ff00 */
[----:B------:R1:W-:Y:S01]  /*1810*/  STL [R1+0x4c], RZ ;  /* 0x00004cff01007387 */ /* 0x0003e20000100800 */
[----:B------:R-:W-:Y:S02]  /*1820*/  CS2R R182, SRZ ;  /* 0x0000000000b67805 */ /* 0x000fe4000001ff00 */
[----:B------:R-:W-:Y:S02]  /*1830*/  CS2R R184, SRZ ;  /* 0x0000000000b87805 */ /* 0x000fe4000001ff00 */
[----:B------:R-:W-:Y:S01]  /*1840*/  CS2R R186, SRZ ;  /* 0x0000000000ba7805 */ /* 0x000fe2000001ff00 */
[----:B------:R1:W-:Y:S01]  /*1850*/  STL [R1+0x48], RZ ;  /* 0x000048ff01007387 */ /* 0x0003e20000100800 */
        /* <DEDUP_REMOVED lines=14> */
[----:B------:R-:W-:Y:S02]  /*1940*/  CS2R R210, SRZ ;  /* 0x0000000000d27805 */ /* 0x000fe4000001ff00 */
[----:B0-----:R-:W-:Y:S01]  /*1950*/  R2UR UR9, R0 ;  /* 0x00000000000972ca */ /* 0x001fe200000e0000 */
[----:B------:R1:W-:Y:S01]  /*1960*/  STL [R1+0x38], RZ ;  /* 0x000038ff01007387 */ /* 0x0003e20000100800 */
[----:B------:R-:W-:Y:S01]  /*1970*/  IMAD.MOV.U32 R0, RZ, RZ, RZ ;  /* 0x000000ffff007224 */ /* 0x000fe200078e00ff */
[----:B------:R-:W-:-:S02]  /*1980*/  CS2R R212, SRZ ;  /* 0x0000000000d47805 */ /* 0x000fc4000001ff00 */
[----:B------:R-:W-:Y:S01]  /*1990*/  CS2R R214, SRZ ;  /* 0x0000000000d67805 */ /* 0x000fe2000001ff00 */
[----:B------:R1:W-:Y:S01]  /*19a0*/  STL [R1+0x34], RZ ;  /* 0x000034ff01007387 */ /* 0x0003e20000100800 */
[----:B------:R-:W-:Y:S02]  /*19b0*/  CS2R R216, SRZ ;  /* 0x0000000000d87805 */ /* 0x000fe4000001ff00 */
[----:B------:R-:W-:Y:S02]  /*19c0*/  CS2R R218, SRZ ;  /* 0x0000000000da7805 */ /* 0x000fe4000001ff00 */
[----:B------:R-:W-:Y:S01]  /*19d0*/  CS2R R220, SRZ ;  /* 0x0000000000dc7805 */ /* 0x000fe2000001ff00 */
[----:B------:R1:W-:Y:S01]  /*19e0*/  STL [R1+0x30], RZ ;  /* 0x000030ff01007387 */ /* 0x0003e20000100800 */
[----:B------:R-:W-:Y:S02]  /*19f0*/  CS2R R222, SRZ ;  /* 0x0000000000de7805 */ /* 0x000fe4000001ff00 */
[----:B------:R-:W-:Y:S01]  /*1a00*/  CS2R R224, SRZ ;  /* 0x0000000000e07805 */ /* 0x000fe2000001ff00 */
[----:B------:R-:W-:Y:S01]  /*1a10*/  IMAD.MOV.U32 R226, RZ, RZ, RZ ;  /* 0x000000ffffe27224 */ /* 0x000fe200078e00ff */
[----:B------:R1:W-:Y:S01]  /*1a20*/  STL [R1+0x2c], RZ ;  /* 0x00002cff01007387 */ /* 0x0003e20000100800 */
[----:B------:R-:W-:Y:S01]  /*1a30*/  ULEA.HI UR10, UR9, UR9, URZ, 0x1 ;  /* 0x00000009090a7291 */ /* 0x000fe2000f8f083f */
[----:B------:R-:W-:Y:S01]  /*1a40*/  IMAD.U32 R227, RZ, RZ, UR4 ;  /* 0x00000004ffe37e24 */ /* 0x000fe2000f8e00ff */
[----:B------:R-:W-:Y:S01]  /*1a50*/  CS2R R88, SRZ ;  /* 0x0000000000587805 */ /* 0x000fe2000001ff00 */
[----:B------:R1:W-:Y:S01]  /*1a60*/  STL [R1+0x28], RZ ;  /* 0x000028ff01007387 */ /* 0x0003e20000100800 */
[----:B------:R-:W-:Y:S01]  /*1a70*/  ULOP3.LUT UR10, UR10, 0x1ffffe, URZ, 0xc0, !UPT ;  /* 0x001ffffe0a0a7892 */ /* 0x000fe2000f8ec03f */
[----:B------:R-:W-:-:S02]  /*1a80*/  CS2R R90, SRZ ;  /* 0x00000000005a7805 */ /* 0x000fc4000001ff00 */
[----:B------:R-:W-:Y:S01]  /*1a90*/  CS2R R92, SRZ ;  /* 0x00000000005c7805 */ /* 0x000fe2000001ff00 */
[----:B------:R1:W-:Y:S01]  /*1aa0*/  STL [R1+0x24], RZ ;  /* 0x000024ff01007387 */ /* 0x0003e20000100800 */
[----:B------:R-:W-:Y:S01]  /*1ab0*/  UIADD3 UR10, UR9, -UR10, URZ ;  /* 0x8000000a090a7290 */ /* 0x000fe2000fffe03f */
[----:B------:R-:W-:Y:S02]  /*1ac0*/  CS2R R94, SRZ ;  /* 0x00000000005e7805 */ /* 0x000fe4000001ff00 */
[----:B------:R-:W-:Y:S01]  /*1ad0*/  CS2R R96, SRZ ;  /* 0x0000000000607805 */ /* 0x000fe2000001ff00 */
[----:B------:R1:W-:Y:S01]  /*1ae0*/  STL [R1+0x20], RZ ;  /* 0x000020ff01007387 */ /* 0x0003e20000100800 */
[----:B------:R-:W-:Y:S01]  /*1af0*/  ULEA UR10, UR10, UR14, 0xb ;  /* 0x0000000e0a0a7291 */ /* 0x000fe2000f8e583f */
[----:B------:R-:W-:Y:S02]  /*1b00*/  CS2R R98, SRZ ;  /* 0x0000000000627805 */ /* 0x000fe4000001ff00 */
[----:B------:R-:W-:Y:S01]  /*1b10*/  CS2R R100, SRZ ;  /* 0x0000000000647805 */ /* 0x000fe2000001ff00 */
[----:B------:R1:W-:Y:S01]  /*1b20*/  STL [R1+0x1c], RZ ;  /* 0x00001cff01007387 */ /* 0x0003e20000100800 */
[----:B------:R-:W-:Y:S01]  /*1b30*/  UIADD3 UR10, UR10, 0x200, URZ ;  /* 0x000002000a0a7890 */ /* 0x000fe2000fffe03f */
[----:B------:R-:W-:-:S02]  /*1b40*/  CS2R R102, SRZ ;  /* 0x0000000000667805 */ /* 0x000fc4000001ff00 */
[----:B------:R-:W-:Y:S01]  /*1b50*/  CS2R R104, SRZ ;  /* 0x0000000000687805 */ /* 0x000fe2000001ff00 */
[----:B------:R1:W-:Y:S01]  /*1b60*/  STL [R1+0x18], RZ ;  /* 0x000018ff01007387 */ /* 0x0003e20000100800 */
[----:B------:R-:W-:Y:S01]  /*1b70*/  USHF.R.U32.HI UR10, URZ, 0x4, UR10 ;  /* 0x000000043f0a7899 */ /* 0x000fe2000801160a */
[----:B------:R-:W-:Y:S02]  /*1b80*/  CS2R R106, SRZ ;  /* 0x00000000006a7805 */ /* 0x000fe4000001ff00 */
[----:B------:R-:W-:Y:S01]  /*1b90*/  CS2R R108, SRZ ;  /* 0x00000000006c7805 */ /* 0x000fe2000001ff00 */
[----:B------:R1:W-:Y:S01]  /*1ba0*/  STL [R1+0x14], RZ ;  /* 0x000014ff01007387 */ /* 0x0003e20000100800 */
[----:B------:R-:W-:Y:S01]  /*1bb0*/  ULOP3.LUT UR15, UR10, 0x3fff, URZ, 0xc0, !UPT ;  /* 0x00003fff0a0f7892 */ /* 0x000fe2000f8ec03f */
        /* <DEDUP_REMOVED lines=18> */
[----:B------:R1:W-:Y:S01]  /*1ce0*/  STL [R1], RZ ;  /* 0x000000ff01007387 */ /* 0x0003e20000100800 */
[----:B------:R-:W-:-:S02]  /*1cf0*/  CS2R R138, SRZ ;  /* 0x00000000008a7805 */ /* 0x000fc4000001ff00 */
[----:B------:R-:W-:Y:S02]  /*1d00*/  CS2R R140, SRZ ;  /* 0x00000000008c7805 */ /* 0x000fe4000001ff00 */
[----:B------:R-:W-:Y:S02]  /*1d10*/  CS2R R142, SRZ ;  /* 0x00000000008e7805 */ /* 0x000fe4000001ff00 */
[----:B------:R-:W-:Y:S02]  /*1d20*/  CS2R R144, SRZ ;  /* 0x0000000000907805 */ /* 0x000fe4000001ff00 */
[----:B------:R-:W-:Y:S02]  /*1d30*/  CS2R R146, SRZ ;  /* 0x0000000000927805 */ /* 0x000fe4000001ff00 */
[----:B------:R-:W-:Y:S02]  /*1d40*/  CS2R R148, SRZ ;  /* 0x0000000000947805 */ /* 0x000fe4000001ff00 */
[----:B------:R-:W-:-:S02]  /*1d50*/  CS2R R150, SRZ ;  /* 0x0000000000967805 */ /* 0x000fc4000001ff00 */
[----:B------:R-:W-:Y:S02]  /*1d60*/  CS2R R24, SRZ ;  /* 0x0000000000187805 */ /* 0x000fe4000001ff00 */
[----:B------:R-:W-:Y:S02]  /*1d70*/  CS2R R26, SRZ ;  /* 0x00000000001a7805 */ /* 0x000fe4000001ff00 */
[----:B------:R-:W-:Y:S02]  /*1d80*/  CS2R R28, SRZ ;  /* 0x00000000001c7805 */ /* 0x000fe4000001ff00 */
[----:B----4-:R-:W-:Y:S02]  /*1d90*/  CS2R R30, SRZ ;  /* 0x00000000001e7805 */ /* 0x010fe4000001ff00 */
[----:B------:R-:W-:Y:S02]  /*1da0*/  CS2R R32, SRZ ;  /* 0x0000000000207805 */ /* 0x000fe4000001ff00 */
        /* <DEDUP_REMOVED lines=26> */
[----:B------:R-:W-:Y:S01]  /*1f50*/  CS2R R86, SRZ ;  /* 0x0000000000567805 */ /* 0x000fe2000001ff00 */
[----:B-1----:R-:W-:Y:S06]  /*1f60*/  @!P0 BRA `(.L_x_18) ;  /* 0x0000001000608947 */ /* 0x002fec0003800000 */
[----:B------:R-:W-:-:S06]  /*1f70*/  UISETP.NE.AND UP0, UPT, UR23, 0x3, UPT ;  /* 0x000000031700788c */ /* 0x000fcc000bf05270 */
[----:B------:R-:W-:-:S13]  /*1f80*/  PLOP3.LUT P1, PT, PT, PT, UP0, 0x80, 0x0 ;  /* 0x000000000000781c */ /* 0x000fda0003f2f008 */
[----:B------:R-:W-:Y:S05]  /*1f90*/  @!P1 BRA `(.L_x_19) ;  /* 0x0000000000049947 */ /* 0x000fea0003800000 */
[----:B------:R-:W-:Y:S01]  /*1fa0*/  BPT.TRAP 0x1 ;  /* 0x000000040000795c */ /* 0x000fe20000300000 */
.L_x_19:
[----:B------:R-:W-:Y:S01]  /*1fb0*/  ULEA UR7, UR5, UR14, 0x3 ;  /* 0x0000000e05077291 */ /* 0x000fe2000f8e183f */
[----:B------:R-:W-:-:S05]  /*1fc0*/  IMAD.U32 R0, RZ, RZ, UR4 ;  /* 0x00000004ff007e24 */ /* 0x000fca000f8e00ff */
[----:B------:R-:W-:-:S04]  /*1fd0*/  SHF.L.U32 R0, R0, 0x1f, RZ ;  /* 0x0000001f00007819 */ /* 0x000fc800000006ff */
[----:B------:R0:W1:Y:S01]  /*1fe0*/  SYNCS.PHASECHK.TRANS64.TRYWAIT P0, [UR7], R0 ;  /* 0x00000000ff0075a7 */ /* 0x0000620008000147 */
[----:B------:R-:W-:Y:S05]  /*1ff0*/  @!P1 BRA `(.L_x_20) ;  /* 0x0000000000049947 */ /* 0x000fea0003800000 */
[----:B------:R-:W-:Y:S01]  /*2000*/  BPT.TRAP 0x1 ;  /* 0x000000040000795c */ /* 0x000fe20000300000 */
.L_x_20:
[----:B------:R2:W-:Y:S01]  /*2010*/  STL [R1+0x74], RZ ;  /* 0x000074ff01007387 */ /* 0x0005e20000100800 */
[----:B------:R-:W-:Y:S01]  /*2020*/  UMOV UR6, 0x1 ;  /* 0x0000000100067882 */ /* 0x000fe20000000000 */
[----:B-1----:R-:W-:Y:S05]  /*2030*/  @P0 BRA `(.L_x_21) ;  /* 0x0000000000080947 */ /* 0x002fea0003800000 */
[----:B------:R-:W1:Y:S02]  /*2040*/  SYNCS.PHASECHK.TRANS64.TRYWAIT P0, [UR7], R0 ;  /* 0x00000000ff0075a7 */ /* 0x000e640008000147 */
[----:B-1----:R-:W-:Y:S05]  /*2050*/  @!P0 BRA `(.L_x_22) ;  /* 0x000000ec005c8947 */ /* 0x002fea0003800000 */
.L_x_21:
[----:B------:R3:W-:Y:S01]  /*2060*/  STL [R1+0x70], RZ ;  /* 0x000070ff01007387 */ /* 0x0007e20000100800 */
[----:B------:R-:W-:Y:S01]  /*2070*/  UIADD3 UR7, UR14, 0x24200, URZ ;  /* 0x000242000e077890 */ /* 0x000fe2000fffe03f */
[----:B------:R-:W-:Y:S01]  /*2080*/  WARPGROUP.ARRIVE ;  /* 0x00000000000079c5 */ /* 0x000fe20000000000 */
[----:B------:R-:W-:Y:S01]  /*2090*/  ULOP3.LUT UR8, UR15, 0x10000, URZ, 0xfc, !UPT ;  /* 0x000100000f087892 */ /* 0x000fe2000f8efc3f */
[----:B------:R3:W-:Y:S01]  /*20a0*/  STL [R1+0x6c], RZ ;  /* 0x00006cff01007387 */ /* 0x0007e20000100800 */
[----:B------:R-:W-:Y:S01]  /*20b0*/  USHF.R.U32.HI UR7, URZ, 0x4, UR7 ;  /* 0x000000043f077899 */ /* 0x000fe20008011607 */
[----:B01----:R-:W-:Y:S01]  /*20c0*/  IMAD.MOV.U32 R0, RZ, RZ, RZ ;  /* 0x000000ffff007224 */ /* 0x003fe200078e00ff */
[----:B------:R-:W-:Y:S01]  /*20d0*/  ULEA UR8, UR5, UR8, 0x9 ;  /* 0x0000000805087291 */ /* 0x000fe2000f8e483f */
[----:B------:R3:W-:Y:S01]  /*20e0*/  STL [R1+0x68], RZ ;  /* 0x000068ff01007387 */ /* 0x0007e20000100800 */
[----:B------:R-:W-:Y:S01]  /*20f0*/  ULOP3.LUT UR7, UR7, 0x3fff, URZ, 0xc0, !UPT ;  /* 0x00003fff07077892 */ /* 0x000fe2000f8ec03f */
[----:B------:R-:W-:Y:S01]  /*2100*/  CS2R R2, SRZ ;  /* 0x0000000000027805 */ /* 0x000fe2000001ff00 */
[----:B------:R-:W-:Y:S01]  /*2110*/  UMOV UR9, 0xc0000010 ;  /* 0xc000001000097882 */ /* 0x000fe20000000000 */
[----:B------:R3:W-:Y:S01]  /*2120*/  STL [R1+0x64], RZ ;  /* 0x000064ff01007387 */ /* 0x0007e20000100800 */
[----:B------:R-:W-:Y:S01]  /*2130*/  ULOP3.LUT UR7, UR7, 0x10000, URZ, 0xfc, !UPT ;  /* 0x0001000007077892 */ /* 0x000fe2000f8efc3f */
[----:B------:R-:W-:Y:S01]  /*2140*/  CS2R R4, SRZ ;  /* 0x0000000000047805 */ /* 0x000fe2000001ff00 */
[----:B------:R-:W-:Y:S01]  /*2150*/  UMOV UR11, 0xc0000010 ;  /* 0xc0000010000b7882 */ /* 0x000fe20000000000 */
[----:B------:R3:W-:Y:S01]  /*2160*/  STL [R1+0x60], RZ ;  /* 0x000060ff01007387 */ /* 0x0007e20000100800 */
[----:B------:R-:W-:Y:S01]  /*2170*/  ULEA UR10, UR5, UR7, 0x8 ;  /* 0x00000007050a7291 */ /* 0x000fe2000f8e403f */
[----:B------:R-:W-:-:S02]  /*2180*/  CS2R R6, SRZ ;  /* 0x0000000000067805 */ /* 0x000fc4000001ff00 */
[----:B------:R-:W-:Y:S01]  /*2190*/  CS2R R8, SRZ ;  /* 0x0000000000087805 */ /* 0x000fe2000001ff00 */
[----:B------:R3:W-:Y:S01]  /*21a0*/  STL [R1+0x5c], RZ ;  /* 0x00005cff01007387 */ /* 0x0007e20000100800 */
[----:B------:R-:W-:Y:S01]  /*21b0*/  ULDC UR7, c[0x0][0x50c] ;  /* 0x0001430000077ab9 */ /* 0x000fe20000000800 */
[----:B------:R-:W-:Y:S01]  /*21c0*/  CS2R R10, SRZ ;  /* 0x00000000000a7805 */ /* 0x000fe2000001ff00 */
[----:B------:R-:W-:Y:S01]  /*21d0*/  UISETP.NE.AND UP0, UPT, UR7, 0x1, UPT ;  /* 0x000000010700788c */ /* 0x000fe2000bf05270 */
[----:B------:R3:W-:Y:S01]  /*21e0*/  STL [R1+0x58], RZ ;  /* 0x000058ff01007387 */ /* 0x0007e20000100800 */
[----:B------:R-:W-:Y:S01]  /*21f0*/  CS2R R12, SRZ ;  /* 0x00000000000c7805 */ /* 0x000fe2000001ff00 */
[----:B------:R-:W-:Y:S01]  /*2200*/  QGMMA.64x128x32.F32.E4M3.E4M3 R88, gdesc[UR8], RZ, !UPT ;  /* 0x01e00000085879f3 */ /* 0x000fe2000c7008ff */
[----:B------:R-:W-:Y:S01]  /*2210*/  USEL UR7, URZ, 0x1, UP0 ;  /* 0x000000013f077887 */ /* 0x000fe20008000000 */
[----:B------:R3:W-:Y:S01]  /*2220*/  STL [R1+0x54], RZ ;  /* 0x000054ff01007387 */ /* 0x0007e20000100800 */
[----:B------:R-:W-:Y:S01]  /*2230*/  UIADD3 UR8, UR8, 0x100, URZ ;  /* 0x0000010008087890 */ /* 0x000fe2000fffe03f */
[----:B------:R-:W-:Y:S01]  /*2240*/  CS2R R14, SRZ ;  /* 0x00000000000e7805 */ /* 0x000fe2000001ff00 */
[----:B------:R-:W-:Y:S01]  /*2250*/  UMOV UR9, 0xc0000010 ;  /* 0xc000001000097882 */ /* 0x000fe20000000000 */
[----:B------:R3:W-:Y:S01]  /*2260*/  STL [R1+0x50], RZ ;  /* 0x000050ff01007387 */ /* 0x0007e20000100800 */
[----:B------:R-:W-:-:S02]  /*2270*/  ISETP.NE.AND P0, PT, RZ, UR7, PT ;  /* 0x00000007ff007c0c */ /* 0x000fc4000bf05270 */
[----:B------:R-:W-:Y:S02]  /*2280*/  CS2R R16, SRZ ;  /* 0x0000000000107805 */ /* 0x000fe4000001ff00 */
[----:B------:R-:W-:Y:S01]  /*2290*/  CS2R R18, SRZ ;  /* 0x0000000000127805 */ /* 0x000fe2000001ff00 */
[----:B------:R3:W-:Y:S01]  /*22a0*/  STL [R1+0x4c], RZ ;  /* 0x00004cff01007387 */ /* 0x0007e20000100800 */
[----:B------:R-:W-:Y:S01]  /*22b0*/  CS2R R20, SRZ ;  /* 0x0000000000147805 */ /* 0x000fe2000001ff00 */
[----:B------:R-:W-:Y:S01]  /*22c0*/  QGMMA.64x128x32.F32.E4M3.E4M3 R24, gdesc[UR8], RZ, !UPT, gsb0 ;  /* 0x01e00000081879f3 */ /* 0x000fe2000c0008ff */
[----:B------:R-:W-:Y:S01]  /*22d0*/  CS2R R22, SRZ ;  /* 0x0000000000167805 */ /* 0x000fe2000001ff00 */
[----:B------:R3:W-:Y:S01]  /*22e0*/  STL [R1+0x48], RZ ;  /* 0x000048ff01007387 */ /* 0x0007e20000100800 */
[----:B------:R-:W-:Y:S02]  /*22f0*/  CS2R R152, SRZ ;  /* 0x0000000000987805 */ /* 0x000fe4000001ff00 */
        /* <DEDUP_REMOVED lines=47> */
[----:B------:R-:W-:Y:S01]  /*25f0*/  CS2R R224, SRZ ;  /* 0x0000000000e07805 */ /* 0x000fe2000001ff00 */
[----:B------:R-:W-:Y:S02]  /*2600*/  IMAD.MOV.U32 R226, RZ, RZ, RZ ;  /* 0x000000ffffe27224 */ /* 0x000fe400078e00ff */
[----:B------:R3:W-:Y:S04]  /*2610*/  STL [R1+0x14], RZ ;  /* 0x000014ff01007387 */ /* 0x0007e80000100800 */
[----:B------:R3:W-:Y:S04]  /*2620*/  STL [R1+0x10], RZ ;  /* 0x000010ff01007387 */ /* 0x0007e80000100800 */
[----:B------:R3:W-:Y:S04]  /*2630*/  STL [R1+0xc], RZ ;  /* 0x00000cff01007387 */ /* 0x0007e80000100800 */
[----:B------:R3:W-:Y:S04]  /*2640*/  STL [R1+0x8], RZ ;  /* 0x000008ff01007387 */ /* 0x0007e80000100800 */
[----:B------:R3:W-:Y:S04]  /*2650*/  STL [R1+0x4], RZ ;  /* 0x000004ff01007387 */ /* 0x0007e80000100800 */
[----:B------:R3:W-:Y:S01]  /*2660*/  STL [R1], RZ ;  /* 0x000000ff01007387 */ /* 0x0007e20000100800 */
[----:B------:R-:W-:Y:S05]  /*2670*/  @!P0 BRA `(.L_x_23) ;  /* 0x0000000800808947 */ /* 0x000fea0003800000 */
[----:B------:R-:W-:Y:S02]  /*2680*/  WARPGROUP.DEPBAR.LE gsb0, 0x0 ;  /* 0x00008000000079c5 */ /* 0x000fe40000010000 */
[----:B------:R-:W-:-:S01]  /*2690*/  FADD R227, RZ, R58 ;  /* 0x0000003affe37221 */ /* 0x000fc20000000000 */
[----:B------:R-:W-:Y:S01]  /*26a0*/  FADD R226, RZ, R88 ;  /* 0x00000058ffe27221 */ /* 0x000fe20000000000 */
[----:B------:R-:W-:-:S01]  /*26b0*/  FADD R225, RZ, R89 ;  /* 0x00000059ffe17221 */ /* 0x000fc20000000000 */
[----:B------:R-:W-:Y:S01]  /*26c0*/  FADD R224, RZ, R90 ;  /* 0x0000005affe07221 */ /* 0x000fe20000000000 */
[----:B------:R-:W-:-:S01]  /*26d0*/  FADD R223, RZ, R91 ;  /* 0x0000005bffdf7221 */ /* 0x000fc20000000000 */
[----:B------:R0:W-:Y:S01]  /*26e0*/  STL [R1], R227 ;  /* 0x000000e301007387 */ /* 0x0001e20000100800 */
[----:B------:R-:W-:-:S01]  /*26f0*/  FADD R222, RZ, R92 ;  /* 0x0000005cffde7221 */ /* 0x000fc20000000000 */
[----:B------:R-:W-:Y:S01]  /*2700*/  FADD R221, RZ, R93 ;  /* 0x0000005dffdd7221 */ /* 0x000fe20000000000 */
[----:B------:R-:W-:-:S01]  /*2710*/  FADD R220, RZ, R94 ;  /* 0x0000005effdc7221 */ /* 0x000fc20000000000 */
[----:B------:R-:W-:Y:S01]  /*2720*/  FADD R219, RZ, R95 ;  /* 0x0000005fffdb7221 */ /* 0x000fe20000000000 */
[----:B------:R-:W-:-:S01]  /*2730*/  FADD R218, RZ, R96 ;  /* 0x00000060ffda7221 */ /* 0x000fc20000000000 */
[----:B------:R-:W-:Y:S01]  /*2740*/  FADD R217, RZ, R97 ;  /* 0x00000061ffd97221 */ /* 0x000fe20000000000 */
[----:B------:R-:W-:-:S01]  /*2750*/  FADD R216, RZ, R98 ;  /* 0x00000062ffd87221 */ /* 0x000fc20000000000 */
[----:B------:R-:W-:Y:S01]  /*2760*/  FADD R215, RZ, R99 ;  /* 0x00000063ffd77221 */ /* 0x000fe20000000000 */
[----:B------:R-:W-:-:S01]  /*2770*/  FADD R214, RZ, R100 ;  /* 0x00000064ffd67221 */ /* 0x000fc20000000000 */
[----:B0-----:R-:W-:Y:S01]  /*2780*/  FADD R227, RZ, R59 ;  /* 0x0000003bffe37221 */ /* 0x001fe20000000000 */
[----:B------:R-:W-:-:S01]  /*2790*/  FADD R213, RZ, R101 ;  /* 0x00000065ffd57221 */ /* 0x000fc20000000000 */
[----:B------:R-:W-:Y:S01]  /*27a0*/  FADD R212, RZ, R102 ;  /* 0x00000066ffd47221 */ /* 0x000fe20000000000 */
[----:B------:R-:W-:-:S01]  /*27b0*/  FADD R211, RZ, R103 ;  /* 0x00000067ffd37221 */ /* 0x000fc20000000000 */
[----:B------:R-:W-:Y:S01]  /*27c0*/  FADD R210, RZ, R104 ;  /* 0x00000068ffd27221 */ /* 0x000fe20000000000 */
[----:B------:R0:W-:Y:S01]  /*27d0*/  STL [R1+0x4], R227 ;  /* 0x000004e301007387 */ /* 0x0001e20000100800 */
        /* <DEDUP_REMOVED lines=93> */
[----:B------:R-:W-:Y:S01]  /*2db0*/  UMOV UR6, URZ ;  /* 0x0000003f00067c82 */ /* 0x000fe20008000000 */
[----:B0-----:R-:W-:-:S05]  /*2dc0*/  FADD R227, RZ, R66 ;  /* 0x00000042ffe37221 */ /* 0x001fca0000000000 */
[----:B------:R0:W-:Y:S02]  /*2dd0*/  STL [R1+0x20], R227 ;  /* 0x000020e301007387 */ /* 0x0001e40000100800 */
        /* <DEDUP_REMOVED lines=42> */
.L_x_23:
[----:B------:R-:W-:-:S04]  /*3080*/  UIADD3 UR18, UR5, 0x1, URZ ;  /* 0x0000000105127890 */ /* 0x000fc8000fffe03f */
[----:B------:R-:W-:-:S04]  /*3090*/  UISETP.NE.AND UP0, UPT, UR18, 0x12, UPT ;  /* 0x000000121200788c */ /* 0x000fc8000bf05270 */
[----:B------:R-:W-:Y:S02]  /*30a0*/  USEL UR8, URZ, 0x1, UP0 ;  /* 0x000000013f087887 */ /* 0x000fe40008000000 */
[----:B------:R-:W-:Y:S02]  /*30b0*/  USEL UR18, UR18, URZ, UP0 ;  /* 0x0000003f12127287 */ /* 0x000fe40008000000 */
[----:B------:R-:W-:-:S06]  /*30c0*/  ULOP3.LUT UR8, UR4, UR8, URZ, 0x3c, !UPT ;  /* 0x0000000804087292 */ /* 0x000fcc000f8e3c3f */
[----:B0-----:R-:W-:Y:S01]  /*30d0*/  IMAD.U32 R227, RZ, RZ, UR8 ;  /* 0x00000008ffe37e24 */ /* 0x001fe2000f8e00ff */
[----:B------:R-:W-:-:S06]  /*30e0*/  UMOV UR8, 0x1 ;  /* 0x0000000100087882 */ /* 0x000fcc0000000000 */
.L_x_18:
[----:B------:R-:W-:-:S04]  /*30f0*/  UISETP.LT.AND UP0, UPT, UR12, 0x1, UPT ;  /* 0x000000010c00788c */ /* 0x000fc8000bf01270 */
[----:B------:R-:W-:-:S04]  /*3100*/  USEL UR9, UR12, 0x1, UP0 ;  /* 0x000000010c097887 */ /* 0x000fc80008000000 */
[----:B------:R-:W-:-:S04]  /*3110*/  UIADD3 UR9, UR12, -UR9, URZ ;  /* 0x800000090c097290 */ /* 0x000fc8000fffe03f */
[----:B------:R-:W-:-:S06]  /*3120*/  UISETP.GE.AND UP0, UPT, UR9, 0x1, UPT ;  /* 0x000000010900788c */ /* 0x000fcc000bf06270 */
[----:B------:R-:W-:-:S13]  /*3130*/  PLOP3.LUT P0, PT, PT, PT, UP0, 0x80, 0x0 ;  /* 0x000000000000781c */ /* 0x000fda0003f0f008 */
[----:B------:R-:W-:Y:S05]  /*3140*/  @!P0 BRA `(.L_x_24) ;  /* 0x00000010009c8947 */ /* 0x000fea0003800000 */
[----:B------:R-:W-:Y:S01]  /*3150*/  IMAD.U32 R228, RZ, RZ, UR9 ;  /* 0x00000009ffe47e24 */ /* 0x000fe2000f8e00ff */
[----:B------:R-:W-:Y:S01]  /*3160*/  UMOV UR19, UR5 ;  /* 0x0000000500137c82 */ /* 0x000fe20008000000 */
[----:B------:R-:W-:-:S05]  /*3170*/  ULDC UR24, c[0x0][0x50c] ;  /* 0x0001430000187ab9 */ /* 0x000fca0000000800 */
.L_x_32:
[----:B------:R-:W-:-:S06]  /*3180*/  UISETP.NE.AND UP0, UPT, UR23, 0x3, UPT ;  /* 0x000000031700788c */ /* 0x000fcc000bf05270 */
[----:B------:R-:W-:-:S13]  /*3190*/  PLOP3.LUT P1, PT, PT, PT, UP0, 0x80, 0x0 ;  /* 0x000000000000781c */ /* 0x000fda0003f2f008 */
[----:B-1---5:R-:W-:Y:S05]  /*31a0*/  @!P1 BRA `(.L_x_25) ;  /* 0x0000000000049947 */ /* 0x022fea0003800000 */
[----:B------:R-:W-:Y:S01]  /*31b0*/  BPT.TRAP 0x1 ;  /* 0x000000040000795c */ /* 0x000fe20000300000 */
.L_x_25:
[----:B------:R-:W0:Y:S01]  /*31c0*/  S2UR UR9, SR_CgaCtaId ;  /* 0x00000000000979c3 */ /* 0x000e220000008800 */
[----:B------:R-:W-:Y:S01]  /*31d0*/  UMOV UR14, 0x400 ;  /* 0x00000400000e7882 */ /* 0x000fe20000000000 */
[----:B------:R-:W-:Y:S01]  /*31e0*/  SHF.L.U32 R229, R227, 0x1f, RZ ;  /* 0x0000001fe3e57819 */ /* 0x000fe200000006ff */
[----:B0-----:R-:W-:-:S04]  /*31f0*/  ULEA UR14, UR9, UR14, 0x18 ;  /* 0x0000000e090e7291 */ /* 0x001fc8000f8ec03f */
[----:B------:R-:W-:-:S09]  /*3200*/  ULEA UR9, UR18, UR14, 0x3 ;  /* 0x0000000e12097291 */ /* 0x000fd2000f8e183f */
[----:B------:R0:W1:Y:S01]  /*3210*/  SYNCS.PHASECHK.TRANS64.TRYWAIT P0, [UR9], R229 ;  /* 0x000000e5ff0075a7 */ /* 0x0000620008000149 */
[----:B------:R-:W-:Y:S05]  /*3220*/  @!P1 BRA `(.L_x_26) ;  /* 0x0000000000049947 */ /* 0x000fea0003800000 */
[----:B------:R-:W-:Y:S01]  /*3230*/  BPT.TRAP 0x1 ;  /* 0x000000040000795c */ /* 0x000fe20000300000 */
.L_x_26:
[----:B-1----:R-:W-:Y:S05]  /*3240*/  @P0 BRA `(.L_x_27) ;  /* 0x0000000000080947 */ /* 0x002fea0003800000 */
[----:B------:R-:W1:Y:S02]  /*3250*/  SYNCS.PHASECHK.TRANS64.TRYWAIT P0, [UR9], R229 ;  /* 0x000000e5ff0075a7 */ /* 0x000e640008000149 */
[----:B-1----:R-:W-:Y:S05]  /*3260*/  @!P0 BRA `(.L_x_28) ;  /* 0x000000d800f08947 */ /* 0x002fea0003800000 */
.L_x_27:
[----:B------:R-:W-:Y:S01]  /*3270*/  UIADD3 UR9, UR14, 0x24200, URZ ;  /* 0x000242000e097890 */ /* 0x000fe2000fffe03f */
[----:B------:R-:W-:Y:S01]  /*3280*/  WARPGROUP.ARRIVE ;  /* 0x00000000000079c5 */ /* 0x000fe20000000000 */
[----:B------:R-:W-:Y:S02]  /*3290*/  UISETP.NE.AND UP0, UPT, UR7, URZ, UPT ;  /* 0x0000003f0700728c */ /* 0x000fe4000bf05270 */
[----:B------:R-:W-:Y:S02]  /*32a0*/  USHF.R.U32.HI UR9, URZ, 0x4, UR9 ;  /* 0x000000043f097899 */ /* 0x000fe40008011609 */
[----:B------:R-:W-:Y:S02]  /*32b0*/  USEL UR8, UR8, URZ, !UP0 ;  /* 0x0000003f08087287 */ /* 0x000fe4000c000000 */
[----:B------:R-:W-:Y:S02]  /*32c0*/  ULOP3.LUT UR9, UR9, 0x3fff, URZ, 0xc0, !UPT ;  /* 0x00003fff09097892 */ /* 0x000fe4000f8ec03f */
[----:B------:R-:W-:-:S02]  /*32d0*/  ULOP3.LUT UR7, UR15, 0x10000, URZ, 0xfc, !UPT ;  /* 0x000100000f077892 */ /* 0x000fc4000f8efc3f */
[----:B------:R-:W-:Y:S02]  /*32e0*/  ULOP3.LUT UR9, UR9, 0x10000, URZ, 0xfc, !UPT ;  /* 0x0001000009097892 */ /* 0x000fe4000f8efc3f */
[----:B------:R-:W-:Y:S02]  /*32f0*/  UISETP.NE.U32.AND UP0, UPT, UR8, URZ, UPT ;  /* 0x0000003f0800728c */ /* 0x000fe4000bf05070 */
[----:B------:R-:W-:Y:S02]  /*3300*/  ULEA UR8, UR18, UR7, 0x9 ;  /* 0x0000000712087291 */ /* 0x000fe4000f8e483f */
[----:B------:R-:W-:Y:S01]  /*3310*/  ULEA UR10, UR18, UR9, 0x8 ;  /* 0x00000009120a7291 */ /* 0x000fe2000f8e403f */
[----:B------:R-:W-:Y:S02]  /*3320*/  UMOV UR11, 0xc0000010 ;  /* 0xc0000010000b7882 */ /* 0x000fe40000000000 */
[----:B------:R-:W-:Y:S01]  /*3330*/  UMOV UR9, 0xc0000010 ;  /* 0xc000001000097882 */ /* 0x000fe20000000000 */
[----:B------:R-:W-:-:S05]  /*3340*/  UIADD3 UR6, UR6, 0x1, URZ ;  /* 0x0000000106067890 */ /* 0x000fca000fffe03f */
[----:B------:R-:W-:Y:S01]  /*3350*/  QGMMA.64x128x32.F32.E4M3.E4M3 R88, gdesc[UR8], R88, UP0 ;  /* 0x01e00000085879f3 */ /* 0x000fe2000bf00858 */
[----:B------:R-:W-:Y:S01]  /*3360*/  UIADD3 UR8, UR8, 0x100, URZ ;  /* 0x0000010008087890 */ /* 0x000fe2000fffe03f */
[----:B------:R-:W-:-:S10]  /*3370*/  UMOV UR9, 0xc0000010 ;  /* 0xc000001000097882 */ /* 0x000fd40000000000 */
[----:B------:R-:W-:Y:S01]  /*3380*/  QGMMA.64x128x32.F32.E4M3.E4M3 R24, gdesc[UR8], R24, UP0, gsb0 ;  /* 0x01e00000081879f3 */ /* 0x000fe2000b800818 */
[----:B------:R-:W-:-:S04]  /*3390*/  UISETP.NE.AND UP0, UPT, UR6, UR24, UPT ;  /* 0x000000180600728c */ /* 0x000fc8000bf05270 */
[----:B------:R-:W-:-:S06]  /*33a0*/  USEL UR7, URZ, 0x1, UP0 ;  /* 0x000000013f077887 */ /* 0x000fcc0008000000 */
[----:B------:R-:W-:Y:S01]  /*33b0*/  ISETP.NE.AND P0, PT, RZ, UR7, PT ;  /* 0x00000007ff007c0c */ /* 0x000fe2000bf05270 */
[----:B------:R-:W-:-:S12]  /*33c0*/  WARPGROUP.DEPBAR.LE gsb0, 0x1 ;  /* 0x00008000000079c5 */ /* 0x000fd80000010100 */
[----:B------:R-:W-:Y:S05]  /*33d0*/  @!P0 BRA `(.L_x_29) ;  /* 0x0000000c00808947 */ /* 0x000fea0003800000 */
[----:B------:R-:W-:Y:S02]  /*33e0*/  WARPGROUP.DEPBAR.LE gsb0, 0x0 ;  /* 0x00008000000079c5 */ /* 0x000fe40000010000 */
[----:B------:R-:W-:-:S01]  /*33f0*/  FADD R226, R88, R226 ;  /* 0x000000e258e27221 */ /* 0x000fc20000000000 */
[----:B------:R-:W-:Y:S01]  /*3400*/  FADD R225, R89, R225 ;  /* 0x000000e159e17221 */ /* 0x000fe20000000000 */
[----:B------:R1:W-:Y:S01]  /*3410*/  STL [R1+0x90], R227 ;  /* 0x000090e301007387 */ /* 0x0003e20000100800 */
[----:B------:R-:W-:-:S01]  /*3420*/  FADD R224, R90, R224 ;  /* 0x000000e05ae07221 */ /* 0x000fc20000000000 */
[----:B------:R-:W-:Y:S01]  /*3430*/  FADD R223, R91, R223 ;  /* 0x000000df5bdf7221 */ /* 0x000fe20000000000 */
[----:B------:R-:W-:-:S01]  /*3440*/  FADD R222, R92, R222 ;  /* 0x000000de5cde7221 */ /* 0x000fc20000000000 */
[----:B------:R-:W-:Y:S01]  /*3450*/  FADD R221, R93, R221 ;  /* 0x000000dd5ddd7221 */ /* 0x000fe20000000000 */
[----:B-1----:R-:W4:Y:S04]  /*3460*/  LDL.LU R227, [R1+0x30] ;  /* 0x0000300001e37983 */ /* 0x002f280000300800 */
[----:B------:R1:W-:Y:S01]  /*3470*/  STL [R1+0x94], R226 ;  /* 0x000094e201007387 */ /* 0x0003e20000100800 */
[----:B------:R-:W-:-:S01]  /*3480*/  FADD R220, R94, R220 ;  /* 0x000000dc5edc7221 */ /* 0x000fc20000000000 */
[----:B------:R-:W-:-:S02]  /*3490*/  FADD R219, R95, R219 ;  /* 0x000000db5fdb7221 */ /* 0x000fc40000000000 */
[----:B-1----:R-:W2:Y:S04]  /*34a0*/  LDL.LU R226, [R1+0x2c] ;  /* 0x00002c0001e27983 */ /* 0x002ea80000300800 */
[----:B------:R1:W-:Y:S01]  /*34b0*/  STL [R1+0x98], R225 ;  /* 0x000098e101007387 */ /* 0x0003e20000100800 */
[----:B------:R-:W-:-:S03]  /*34c0*/  FADD R218, R96, R218 ;  /* 0x000000da60da7221 */ /* 0x000fc60000000000 */
[----:B-1----:R-:W3:Y:S04]  /*34d0*/  LDL.LU R225, [R1+0x28] ;  /* 0x0000280001e17983 */ /* 0x002ee80000300800 */
        /* <DEDUP_REMOVED lines=9> */
[----:B------:R1:W-:Y:S04]  /*3570*/  STL [R1+0xa8], R221 ;  /* 0x0000a8dd01007387 */ /* 0x0003e80000100800 */
        /* <DEDUP_REMOVED lines=12> */
[----:B-1----:R-:W3:Y:S01]  /*3640*/  LDL.LU R215, [R1] ;  /* 0x0000000001d77983 */ /* 0x002ee20000300800 */
[----:B------:R-:W-:-:S01]  /*3650*/  FADD R214, R100, R214 ;  /* 0x000000d664d67221 */ /* 0x000fc20000000000 */
[----:B------:R-:W-:Y:S01]  /*3660*/  FADD R213, R101, R213 ;  /* 0x000000d565d57221 */ /* 0x000fe20000000000 */
[----:B------:R-:W-:-:S01]  /*3670*/  FADD R212, R102, R212 ;  /* 0x000000d466d47221 */ /* 0x000fc20000000000 */
[----:B------:R-:W-:Y:S01]  /*3680*/  FADD R211, R103, R211 ;  /* 0x000000d367d37221 */ /* 0x000fe20000000000 */
[----:B------:R-:W-:-:S01]  /*3690*/  FADD R210, R104, R210 ;  /* 0x000000d268d27221 */ /* 0x000fc20000000000 */
[----:B------:R-:W-:Y:S01]  /*36a0*/  STL [R1+0xc4], R214 ;  /* 0x0000c4d601007387 */ /* 0x000fe20000100800 */
        /* <DEDUP_REMOVED lines=11> */
[----:B------:R1:W-:Y:S01]  /*3760*/  STL [R1+0xd0], R211 ;  /* 0x0000d0d301007387 */ /* 0x0003e20000100800 */
[----:B------:R-:W-:-:S01]  /*3770*/  FADD R200, R114, R200 ;  /* 0x000000c872c87221 */ /* 0x000fc20000000000 */
[----:B------:R-:W-:Y:S01]  /*3780*/  FADD R199, R115, R199 ;  /* 0x000000c773c77221 */ /* 0x000fe20000000000 */
        /* <DEDUP_REMOVED lines=69> */
[----:B-----5:R-:W-:Y:S01]  /*3be0*/  FADD R0, R57, R0 ;  /* 0x0000000039007221 */ /* 0x020fe20000000000 */
[----:B----4-:R-:W-:-:S01]  /*3bf0*/  FADD R227, R70, R227 ;  /* 0x000000e346e37221 */ /* 0x010fc20000000000 */
[----:B--2---:R-:W-:Y:S01]  /*3c00*/  FADD R226, R69, R226 ;  /* 0x000000e245e27221 */ /* 0x004fe20000000000 */
[----:B---3--:R-:W-:-:S01]  /*3c10*/  FADD R225, R68, R225 ;  /* 0x000000e144e17221 */ /* 0x008fc20000000000 */
        /* <DEDUP_REMOVED lines=9> */
[----:B------:R-:W-:-:S05]  /*3cb0*/  FADD R215, R58, R215 ;  /* 0x000000d73ad77221 */ /* 0x000fca0000000000 */
[----:B------:R2:W-:Y:S04]  /*3cc0*/  STL [R1], R215 ;  /* 0x000000d701007387 */ /* 0x0005e80000100800 */
[----:B------:R3:W-:Y:S04]  /*3cd0*/  STL [R1+0x4], R216 ;  /* 0x000004d801007387 */ /* 0x0007e80000100800 */
        /* <DEDUP_REMOVED lines=8> */
[----:B-1----:R-:W4:Y:S04]  /*3d60*/  LDL.LU R211, [R1+0x34] ;  /* 0x0000340001d37983 */ /* 0x002f280000300800 */
[----:B------:R1:W-:Y:S04]  /*3d70*/  STL [R1+0x28], R225 ;  /* 0x000028e101007387 */ /* 0x0003e80000100800 */
[----:B------:R-:W4:Y:S04]  /*3d80*/  LDL.LU R212, [R1+0x38] ;  /* 0x0000380001d47983 */ /* 0x000f280000300800 */
[----:B------:R1:W-:Y:S04]  /*3d90*/  STL [R1+0x2c], R226 ;  /* 0x00002ce201007387 */ /* 0x0003e80000100800 */
[----:B------:R-:W4:Y:S04]  /*3da0*/  LDL.LU R213, [R1+0x3c] ;  /* 0x00003c0001d57983 */ /* 0x000f280000300800 */
[----:B------:R1:W-:Y:S04]  /*3db0*/  STL [R1+0x30], R227 ;  /* 0x000030e301007387 */ /* 0x0003e80000100800 */
[----:B------:R-:W4:Y:S04]  /*3dc0*/  LDL.LU R214, [R1+0x40] ;  /* 0x0000400001d67983 */ /* 0x000f280000300800 */
[----:B--2---:R-:W2:Y:S04]  /*3dd0*/  LDL.LU R215, [R1+0x44] ;  /* 0x0000440001d77983 */ /* 0x004ea80000300800 */
[----:B---3--:R-:W3:Y:S04]  /*3de0*/  LDL.LU R216, [R1+0x48] ;  /* 0x0000480001d87983 */ /* 0x008ee80000300800 */
[----:B----4-:R-:W4:Y:S04]  /*3df0*/  LDL.LU R217, [R1+0x4c] ;  /* 0x00004c0001d97983 */ /* 0x010f280000300800 */
[----:B0-----:R-:W4:Y:S04]  /*3e00*/  LDL.LU R218, [R1+0x50] ;  /* 0x0000500001da7983 */ /* 0x001f280000300800 */
[----:B------:R-:W4:Y:S04]  /*3e10*/  LDL.LU R219, [R1+0x54] ;  /* 0x0000540001db7983 */ /* 0x000f280000300800 */
[----:B------:R-:W4:Y:S04]  /*3e20*/  LDL.LU R220, [R1+0x58] ;  /* 0x0000580001dc7983 */ /* 0x000f280000300800 */
[----:B------:R-:W4:Y:S04]  /*3e30*/  LDL.LU R221, [R1+0x5c] ;  /* 0x00005c0001dd7983 */ /* 0x000f280000300800 */
[----:B------:R-:W4:Y:S04]  /*3e40*/  LDL.LU R222, [R1+0x60] ;  /* 0x0000600001de7983 */ /* 0x000f280000300800 */
[----:B------:R-:W4:Y:S04]  /*3e50*/  LDL.LU R223, [R1+0x64] ;  /* 0x0000640001df7983 */ /* 0x000f280000300800 */
[----:B------:R-:W4:Y:S04]  /*3e60*/  LDL.LU R224, [R1+0x68] ;  /* 0x0000680001e07983 */ /* 0x000f280000300800 */
[----:B-1----:R-:W4:Y:S04]  /*3e70*/  LDL.LU R225, [R1+0x6c] ;  /* 0x00006c0001e17983 */ /* 0x002f280000300800 */
[----:B------:R-:W4:Y:S04]  /*3e80*/  LDL.LU R226, [R1+0x70] ;  /* 0x0000700001e27983 */ /* 0x000f280000300800 */
[----:B------:R-:W4:Y:S01]  /*3e90*/  LDL.LU R227, [R1+0x74] ;  /* 0x0000740001e37983 */ /* 0x000f220000300800 */
[----:B------:R-:W-:-:S05]  /*3ea0*/  FADD R211, R71, R211 ;  /* 0x000000d347d37221 */ /* 0x000fca0000000000 */
[----:B------:R0:W-:Y:S01]  /*3eb0*/  STL [R1+0x34], R211 ;  /* 0x000034d301007387 */ /* 0x0001e20000100800 */
[----:B------:R-:W-:-:S03]  /*3ec0*/  FADD R212, R72, R212 ;  /* 0x000000d448d47221 */ /* 0x000fc60000000000 */
[----:B0-----:R1:W5:Y:S01]  /*3ed0*/  LDL.LU R211, [R1+0xd0] ;  /* 0x0000d00001d37983 */ /* 0x0013620000300800 */
[----:B------:R-:W-:-:S03]  /*3ee0*/  FADD R213, R73, R213 ;  /* 0x000000d549d57221 */ /* 0x000fc60000000000 */
[----:B------:R0:W-:Y:S01]  /*3ef0*/  STL [R1+0x38], R212 ;  /* 0x000038d401007387 */ /* 0x0001e20000100800 */
[----:B------:R-:W-:-:S01]  /*3f00*/  FADD R214, R74, R214 ;  /* 0x000000d64ad67221 */ /* 0x000fc20000000000 */
[----:B--2---:R-:W-:Y:S02]  /*3f10*/  FADD R215, R75, R215 ;  /* 0x000000d74bd77221 */ /* 0x004fe40000000000 */
[----:B0-----:R1:W5:Y:S01]  /*3f20*/  LDL.LU R212, [R1+0xcc] ;  /* 0x0000cc0001d47983 */ /* 0x0013620000300800 */
[----:B---3--:R-:W-:-:S03]  /*3f30*/  FADD R216, R76, R216 ;  /* 0x000000d84cd87221 */ /* 0x008fc60000000000 */
[----:B------:R0:W-:Y:S01]  /*3f40*/  STL [R1+0x3c], R213 ;  /* 0x00003cd501007387 */ /* 0x0001e20000100800 */
[----:B----4-:R-:W-:-:S03]  /*3f50*/  FADD R217, R77, R217 ;  /* 0x000000d94dd97221 */ /* 0x010fc60000000000 */
[----:B0-----:R1:W5:Y:S01]  /*3f60*/  LDL.LU R213, [R1+0xc8] ;  /* 0x0000c80001d57983 */ /* 0x0013620000300800 */
[----:B------:R-:W-:-:S03]  /*3f70*/  FADD R218, R78, R218 ;  /* 0x000000da4eda7221 */ /* 0x000fc60000000000 */
[----:B------:R0:W-:Y:S01]  /*3f80*/  STL [R1+0x40], R214 ;  /* 0x000040d601007387 */ /* 0x0001e20000100800 */
[----:B------:R-:W-:-:S01]  /*3f90*/  FADD R219, R79, R219 ;  /* 0x000000db4fdb7221 */ /* 0x000fc20000000000 */
[----:B------:R-:W-:Y:S02]  /*3fa0*/  FADD R220, R80, R220 ;  /* 0x000000dc50dc7221 */ /* 0x000fe40000000000 */
[----:B0-----:R1:W5:Y:S04]  /*3fb0*/  LDL.LU R214, [R1+0xc4] ;  /* 0x0000c40001d67983 */ /* 0x0013680000300800 */
[----:B------:R0:W-:Y:S01]  /*3fc0*/  STL [R1+0x44], R215 ;  /* 0x000044d701007387 */ /* 0x0001e20000100800 */
[----:B------:R-:W-:-:S01]  /*3fd0*/  FADD R221, R81, R221 ;  /* 0x000000dd51dd7221 */ /* 0x000fc20000000000 */
[----:B------:R-:W-:-:S02]  /*3fe0*/  FADD R222, R82, R222 ;  /* 0x000000de52de7221 */ /* 0x000fc40000000000 */
[----:B0-----:R1:W5:Y:S04]  /*3ff0*/  LDL.LU R215, [R1+0xc0] ;  /* 0x0000c00001d77983 */ /* 0x0013680000300800 */
[----:B------:R0:W-:Y:S01]  /*4000*/  STL [R1+0x48], R216 ;  /* 0x000048d801007387 */ /* 0x0001e20000100800 */
[----:B------:R-:W-:-:S03]  /*4010*/  FADD R223, R83, R223 ;  /* 0x000000df53df7221 */ /* 0x000fc60000000000 */
        /* <DEDUP_REMOVED lines=13> */
[----:B------:R0:W-:Y:S04]  /*40f0*/  STL [R1+0x5c], R221 ;  /* 0x00005cdd01007387 */ /* 0x0001e80000100800 */
        /* <DEDUP_REMOVED lines=12> */
[----:B0-----:R1:W5:Y:S01]  /*41c0*/  LDL.LU R227, [R1+0x90] ;  /* 0x0000900001e37983 */ /* 0x0013620000300800 */
[----:B------:R-:W-:-:S05]  /*41d0*/  UMOV UR6, URZ ;  /* 0x0000003f00067c82 */ /* 0x000fca0008000000 */
.L_x_29:
[----:B------:R-:W-:Y:S05]  /*41e0*/  @!P1 BRA `(.L_x_30) ;  /* 0x0000000000049947 */ /* 0x000fea0003800000 */
[----:B------:R-:W-:Y:S01]  /*41f0*/  BPT.TRAP 0x1 ;  /* 0x000000040000795c */ /* 0x000fe20000300000 */
.L_x_30:
[----:B------:R4:W-:Y:S04]  /*4200*/  STL [R1+0x94], R2 ;  /* 0x0000940201007387 */ /* 0x0009e80000100800 */
[----:B----4-:R-:W4:Y:S04]  /*4210*/  LDL R2, [R1+0x78] ;  /* 0x0000780001027983 */ /* 0x010f280000100800 */
[----:B-----5:R0:W-:Y:S04]  /*4220*/  STL [R1+0x90], R0 ;  /* 0x0000900001007387 */ /* 0x0201e80000100800 */
[----:B0-----:R-:W2:Y:S01]  /*4230*/  LDL R0, [R1+0x7c] ;  /* 0x00007c0001007983 */ /* 0x001ea20000100800 */
[----:B------:R-:W-:Y:S01]  /*4240*/  IMAD.U32 R229, RZ, RZ, UR19 ;  /* 0x00000013ffe57e24 */ /* 0x000fe2000f8e00ff */
[----:B----4-:R-:W-:-:S02]  /*4250*/  ISETP.NE.AND P0, PT, R2, RZ, PT ;  /* 0x000000ff0200720c */ /* 0x010fc40003f05270 */
[----:B------:R0:W5:Y:S11]  /*4260*/  LDL.LU R2, [R1+0x94] ;  /* 0x0000940001027983 */ /* 0x0001760000300800 */
[----:B------:R-:W-:-:S05]  /*4270*/  @P0 LEA R229, R229, UR14, 0x3 ;  /* 0x0000000ee5e50c11 */ /* 0x000fca000f8e18ff */
[----:B------:R-:W-:-:S05]  /*4280*/  @P0 VIADD R229, R229, 0x90 ;  /* 0x00000090e5e50836 */ /* 0x000fca0000000000 */
[----:B--2---:R-:W-:Y:S02]  /*4290*/  @P0 PRMT R229, R0, 0x654, R229 ;  /* 0x0000065400e50816 */ /* 0x004fe400000000e5 */
[----:B------:R0:W5:Y:S01]  /*42a0*/  LDL.LU R0, [R1+0x90] ;  /* 0x0000900001007983 */ /* 0x0001620000300800 */
[----:B------:R-:W-:Y:S01]  /*42b0*/  UISETP.GT.U32.AND UP0, UPT, UR13, 0x1, UPT ;  /* 0x000000010d00788c */ /* 0x000fe2000bf04070 */
[----:B------:R0:W-:Y:S05]  /*42c0*/  @P0 SYNCS.ARRIVE.TRANS64.RED.A1T0 RZ, [R229+URZ], RZ ;  /* 0x000000ffe5ff09a7 */ /* 0x0001ea000810043f */
[----:B------:R-:W-:-:S13]  /*42d0*/  PLOP3.LUT P0, PT, PT, PT, UP0, 0x80, 0x0 ;  /* 0x000000000000781c */ /* 0x000fda0003f0f008 */
[----:B0-----:R-:W-:Y:S05]  /*42e0*/  @P0 BRA `(.L_x_31) ;  /* 0x0000000000040947 */ /* 0x001fea0003800000 */
[----:B------:R-:W-:Y:S01]  /*42f0*/  BPT.TRAP 0x1 ;  /* 0x000000040000795c */ /* 0x000fe20000300000 */
.L_x_31:
[----:B------:R-:W-:Y:S01]  /*4300*/  UIADD3 UR18, UR18, 0x1, URZ ;  /* 0x0000000112127890 */ /* 0x000fe2000fffe03f */
[C---:B------:R-:W-:Y:S01]  /*4310*/  ISETP.GT.AND P0, PT, R228.reuse, 0x1, PT ;  /* 0x00000001e400780c */ /* 0x040fe20003f04270 */
[----:B------:R-:W-:Y:S01]  /*4320*/  UIADD3 UR19, UR19, 0x1, URZ ;  /* 0x0000000113137890 */ /* 0x000fe2000fffe03f */
[----:B------:R-:W-:Y:S01]  /*4330*/  VIADD R228, R228, 0xffffffff ;  /* 0xffffffffe4e47836 */ /* 0x000fe20000000000 */
[----:B------:R-:W-:Y:S02]  /*4340*/  UISETP.NE.AND UP0, UPT, UR18, 0x12, UPT ;  /* 0x000000121200788c */ /* 0x000fe4000bf05270 */
[----:B------:R-:W-:Y:S02]  /*4350*/  UISETP.NE.AND UP1, UPT, UR19, 0x12, UPT ;  /* 0x000000121300788c */ /* 0x000fe4000bf25270 */
[----:B------:R-:W-:Y:S02]  /*4360*/  USEL UR8, URZ, 0x1, UP0 ;  /* 0x000000013f087887 */ /* 0x000fe40008000000 */
[----:B------:R-:W-:-:S02]  /*4370*/  USEL UR18, UR18, URZ, UP0 ;  /* 0x0000003f12127287 */ /* 0x000fc40008000000 */
[----:B------:R-:W-:Y:S02]  /*4380*/  USEL UR19, UR19, URZ, UP1 ;  /* 0x0000003f13137287 */ /* 0x000fe40008800000 */
[----:B------:R-:W-:Y:S01]  /*4390*/  LOP3.LUT R227, R227, UR8, RZ, 0x3c, !PT ;  /* 0x00000008e3e37c12 */ /* 0x000fe2000f8e3cff */
[----:B------:R-:W-:Y:S01]  /*43a0*/  UMOV UR8, 0x1 ;  /* 0x0000000100087882 */ /* 0x000fe20000000000 */
[----:B------:R-:W-:Y:S08]  /*43b0*/  @P0 BRA `(.L_x_32) ;  /* 0xffffffec00700947 */ /* 0x000ff0000383ffff */
.L_x_24:
[----:B------:R-:W-:-:S04]  /*43c0*/  UISETP.NE.AND UP0, UPT, UR6, URZ, UPT ;  /* 0x0000003f0600728c */ /* 0x000fc8000bf05270 */
[----:B------:R-:W-:-:S06]  /*43d0*/  USEL UR6, URZ, 0x1, !UP0 ;  /* 0x000000013f067887 */ /* 0x000fcc000c000000 */
[----:B------:R-:W-:-:S13]  /*43e0*/  ISETP.NE.AND P0, PT, RZ, UR6, PT ;  /* 0x00000006ff007c0c */ /* 0x000fda000bf05270 */
[----:B------:R-:W-:Y:S05]  /*43f0*/  @!P0 BRA `(.L_x_33) ;  /* 0x0000000c00dc8947 */ /* 0x000fea0003800000 */
[----:B------:R-:W4:Y:S04]  /*4400*/  LDL.LU R227, [R1+0x74] ;  /* 0x0000740001e37983 */ /* 0x000f280000300800 */
[----:B----4-:R0:W-:Y:S04]  /*4410*/  STL [R1+0x90], R227 ;  /* 0x000090e301007387 */ /* 0x0101e80000100800 */
[----:B0-----:R-:W4:Y:S04]  /*4420*/  LDL.LU R227, [R1+0x70] ;  /* 0x0000700001e37983 */ /* 0x001f280000300800 */
        /* <DEDUP_REMOVED lines=55> */
[----:B0-----:R-:W4:Y:S01]  /*47a0*/  LDL.LU R227, [R1] ;  /* 0x0000000001e37983 */ /* 0x001f220000300800 */
[----:B------:R-:W-:-:S02]  /*47b0*/  WARPGROUP.DEPBAR.LE gsb0, 0x0 ;  /* 0x00008000000079c5 */ /* 0x000fc40000010000 */
[----:B------:R-:W-:Y:S01]  /*47c0*/  FADD R226, R88, R226 ;  /* 0x000000e258e27221 */ /* 0x000fe20000000000 */
        /* <DEDUP_REMOVED lines=95> */
[----:B-----5:R-:W-:Y:S01]  /*4dc0*/  FADD R2, R56, R2 ;  /* 0x0000000238027221 */ /* 0x020fe20000000000 */
[----:B------:R-:W-:Y:S01]  /*4dd0*/  FADD R0, R57, R0 ;  /* 0x0000000039007221 */ /* 0x000fe20000000000 */
[----:B----4-:R-:W-:-:S05]  /*4de0*/  FADD R227, R58, R227 ;  /* 0x000000e33ae37221 */ /* 0x010fca0000000000 */
[----:B------:R0:W-:Y:S04]  /*4df0*/  STL [R1], R227 ;  /* 0x000000e301007387 */ /* 0x0001e80000100800 */
[----:B0-----:R-:W4:Y:S02]  /*4e00*/  LDL.LU R227, [R1+0x100] ;  /* 0x0001000001e37983 */ /* 0x001f240000300800 */
[----:B----4-:R-:W-:-:S05]  /*4e10*/  FADD R227, R59, R227 ;  /* 0x000000e33be37221 */ /* 0x010fca0000000000 */
[----:B------:R0:W-:Y:S04]  /*4e20*/  STL [R1+0x4], R227 ;  /* 0x000004e301007387 */ /* 0x0001e80000100800 */
        /* <DEDUP_REMOVED lines=83> */
[----:B------:R0:W-:Y:S02]  /*5360*/  STL [R1+0x74], R227 ;  /* 0x000074e301007387 */ /* 0x0001e40000100800 */
.L_x_33:
[----:B------:R-:W-:Y:S02]  /*5370*/  WARPGROUP.DEPBAR.LE gsb0, 0x0 ;  /* 0x00008000000079c5 */ /* 0x000fe40000010000 */
[----:B------:R-:W4:Y:S02]  /*5380*/  LDC R24, c[0x0][0x28c] ;  /* 0x0000a300ff187b82 */ /* 0x000f240000000800 */
[----:B----4-:R-:W-:-:S13]  /*5390*/  ISETP.GE.AND P0, PT, R24, 0x1, PT ;  /* 0x000000011800780c */ /* 0x010fda0003f06270 */
[----:B------:R-:W-:Y:S05]  /*53a0*/  @!P0 BRA `(.L_x_34) ;  /* 0x0000000000648947 */ /* 0x000fea0003800000 */
[----:B------:R-:W-:-:S06]  /*53b0*/  UISETP.NE.AND UP0, UPT, UR23, 0x3, UPT ;  /* 0x000000031700788c */ /* 0x000fcc000bf05270 */
[----:B------:R-:W-:-:S13]  /*53c0*/  PLOP3.LUT P0, PT, PT, PT, UP0, 0x80, 0x0 ;  /* 0x000000000000781c */ /* 0x000fda0003f0f008 */
[----:B------:R-:W-:Y:S05]  /*53d0*/  @!P0 BRA `(.L_x_35) ;  /* 0x0000000000048947 */ /* 0x000fea0003800000 */
[----:B------:R-:W-:Y:S01]  /*53e0*/  BPT.TRAP 0x1 ;  /* 0x000000040000795c */ /* 0x000fe20000300000 */
.L_x_35:
[----:B0-----:R-:W4:Y:S01]  /*53f0*/  LDL R227, [R1+0x78] ;  /* 0x0000780001e37983 */ /* 0x001f220000100800 */
[----:B------:R-:W-:Y:S01]  /*5400*/  BSSY B0, `(.L_x_36) ;  /* 0x000000f000007945 */ /* 0x000fe20003800000 */
[----:B----4-:R-:W-:-:S13]  /*5410*/  ISETP.NE.AND P0, PT, R227, RZ, PT ;  /* 0x000000ffe300720c */ /* 0x010fda0003f05270 */
[----:B------:R-:W-:Y:S05]  /*5420*/  @!P0 BRA `(.L_x_37) ;  /* 0x0000000000308947 */ /* 0x000fea0003800000 */
[----:B------:R-:W4:Y:S01]  /*5430*/  LDL R227, [R1+0x7c] ;  /* 0x00007c0001e37983 */ /* 0x000f220000100800 */
[----:B------:R-:W-:-:S04]  /*5440*/  UISETP.LT.AND UP0, UPT, UR12, 0x1, UPT ;  /* 0x000000010c00788c */ /* 0x000fc8000bf01270 */
[----:B------:R-:W-:-:S04]  /*5450*/  USEL UR8, UR12, 0x1, UP0 ;  /* 0x000000010c087887 */ /* 0x000fc80008000000 */
[----:B------:R-:W-:-:S04]  /*5460*/  UIADD3 UR8, UR5, UR12, -UR8 ;  /* 0x0000000c05087290 */ /* 0x000fc8000fffe808 */
[----:B------:R-:W-:-:S04]  /*5470*/  UIMAD.WIDE.U32 UR6, UR8, 0x38e38e39, URZ ;  /* 0x38e38e39080678a5 */ /* 0x000fc8000f8e003f */
[----:B------:R-:W-:-:S04]  /*5480*/  USHF.R.U32.HI UR6, URZ, 0x2, UR7 ;  /* 0x000000023f067899 */ /* 0x000fc80008011607 */
[----:B------:R-:W-:-:S04]  /*5490*/  UIMAD UR8, UR6, -0x12, UR8 ;  /* 0xffffffee060878a4 */ /* 0x000fc8000f8e0208 */
[----:B------:R-:W-:-:S04]  /*54a0*/  ULEA UR8, UR8, UR14, 0x3 ;  /* 0x0000000e08087291 */ /* 0x000fc8000f8e183f */
[----:B------:R-:W-:-:S06]  /*54b0*/  UIADD3 UR8, UR8, 0x90, URZ ;  /* 0x0000009008087890 */ /* 0x000fcc000fffe03f */
[----:B------:R-:W-:-:S05]  /*54c0*/  IMAD.U32 R24, RZ, RZ, UR8 ;  /* 0x00000008ff187e24 */ /* 0x000fca000f8e00ff */
[----:B----4-:R-:W-:-:S04]  /*54d0*/  PRMT R24, R227, 0x654, R24 ;  /* 0x00000654e3187816 */ /* 0x010fc80000000018 */
[----:B------:R0:W-:Y:S03]  /*54e0*/  SYNCS.ARRIVE.TRANS64.RED.A1T0 RZ, [R24+URZ], RZ ;  /* 0x000000ff18ff79a7 */ /* 0x0001e6000810043f */
.L_x_37:
[----:B------:R-:W-:Y:S05]  /*54f0*/  BSYNC B0 ;  /* 0x0000000000007941 */ /* 0x000fea0003800000 */
.L_x_36:
[----:B------:R-:W-:-:S06]  /*5500*/  UISETP.GT.U32.AND UP0, UPT, UR13, 0x1, UPT ;  /* 0x000000010d00788c */ /* 0x000fcc000bf04070 */
[----:B------:R-:W-:-:S13]  /*5510*/  PLOP3.LUT P0, PT, PT, PT, UP0, 0x80, 0x0 ;  /* 0x000000000000781c */ /* 0x000fda0003f0f008 */
[----:B------:R-:W-:Y:S05]  /*5520*/  @P0 BRA `(.L_x_34) ;  /* 0x0000000000040947 */ /* 0x000fea0003800000 */
[----:B------:R-:W-:Y:S01]  /*5530*/  BPT.TRAP 0x1 ;  /* 0x000000040000795c */ /* 0x000fe20000300000 */
.L_x_34:
[----:B-----5:R4:W-:Y:S01]  /*5540*/  STL [R1+0x94], R2 ;  /* 0x0000940201007387 */ /* 0x0209e20000100800 */
[----:B------:R-:W1:Y:S01]  /*5550*/  LDC R29, c[0x0][0x288] ;  /* 0x0000a200ff1d7b82 */ /* 0x000e620000000800 */
[----:B------:R-:W-:Y:S02]  /*5560*/  UIADD3 UR9, UR12, UR5, URZ ;  /* 0x000000050c097290 */ /* 0x000fe4000fffe03f */
[----:B------:R-:W-:Y:S01]  /*5570*/  USHF.R.S32.HI UR10, URZ, 0x1f, UR22 ;  /* 0x0000001f3f0a7899 */ /* 0x000fe20008011416 */
[----:B------:R-:W-:Y:S01]  /*5580*/  ULDC.64 UR6, c[0x0][0x5d0] ;  /* 0x0001740000067ab9 */ /* 0x000fe20000000a00 */
[----:B------:R-:W-:Y:S01]  /*5590*/  ULDC UR11, c[0x0][0x284] ;  /* 0x0000a100000b7ab9 */ /* 0x000fe20000000800 */
[----:B----4-:R-:W4:Y:S04]  /*55a0*/  LDL.LU R2, [R1+0x88] ;  /* 0x0000880001027983 */ /* 0x010f280000300800 */
[----:B------:R2:W-:Y:S04]  /*55b0*/  STL [R1+0x90], R0 ;  /* 0x0000900001007387 */ /* 0x0005e80000100800 */
[----:B0-----:R-:W3:Y:S01]  /*55c0*/  LDL.LU R227, [R1+0x8c] ;  /* 0x00008c0001e37983 */ /* 0x001ee20000300800 */
[----:B--2---:R-:W0:Y:S02]  /*55d0*/  S2R R0, SR_TID.X ;  /* 0x0000000000007919 */ /* 0x004e240000002100 */
[----:B0-----:R-:W-:-:S02]  /*55e0*/  SHF.R.U32.HI R24, RZ, 0x2, R0 ;  /* 0x00000002ff187819 */ /* 0x001fc40000011600 */
[----:B------:R-:W-:Y:S02]  /*55f0*/  LOP3.LUT R26, R0, 0x60, RZ, 0xc0, !PT ;  /* 0x00000060001a7812 */ /* 0x000fe400078ec0ff */
[----:B------:R-:W-:Y:S02]  /*5600*/  SHF.R.U32.HI R27, RZ, 0x7, R0 ;  /* 0x00000007ff1b7819 */ /* 0x000fe40000011600 */
[----:B------:R-:W-:Y:S02]  /*5610*/  LOP3.LUT R25, R24, 0x7, RZ, 0xc0, !PT ;  /* 0x0000000718197812 */ /* 0x000fe400078ec0ff */
[----:B------:R-:W-:Y:S02]  /*5620*/  SHF.R.U32.HI R28, RZ, 0x1, R26 ;  /* 0x00000001ff1c7819 */ /* 0x000fe4000001161a */
[----:B------:R-:W-:Y:S02]  /*5630*/  LOP3.LUT R24, R27, 0x1, RZ, 0xc0, !PT ;  /* 0x000000011b187812 */ /* 0x000fe400078ec0ff */
[----:B------:R-:W-:Y:S01]  /*5640*/  IADD3 R27, RZ, -R28, -R25 ;  /* 0x8000001cff1b7210 */ /* 0x000fe20007ffe819 */
[----:B------:R-:W-:-:S02]  /*5650*/  IMAD.SHL.U32 R32, R0, 0x2, RZ ;  /* 0x0000000200207824 */ /* 0x000fc400078e00ff */
[C---:B------:R-:W-:Y:S02]  /*5660*/  IMAD.SHL.U32 R26, R24.reuse, 0x40, RZ ;  /* 0x00000040181a7824 */ /* 0x040fe400078e00ff */
[----:B------:R-:W-:Y:S01]  /*5670*/  IMAD R42, R24, -0x40, R27 ;  /* 0xffffffc0182a7824 */ /* 0x000fe200078e021b */
[----:B------:R-:W-:Y:S01]  /*5680*/  LOP3.LUT R24, R0, 0x3, RZ, 0xc0, !PT ;  /* 0x0000000300187812 */ /* 0x000fe200078ec0ff */
[----:B----4-:R-:W-:Y:S02]  /*5690*/  IMAD.SHL.U32 R41, R2, 0x80, RZ ;  /* 0x0000008002297824 */ /* 0x010fe400078e00ff */
[----:B------:R0:W5:Y:S04]  /*56a0*/  LDL.LU R2, [R1+0x94] ;  /* 0x0000940001027983 */ /* 0x0001680000300800 */
[----:B------:R0:W5:Y:S01]  /*56b0*/  LDL.LU R0, [R1+0x90] ;  /* 0x0000900001007983 */ /* 0x0001620000300800 */
[----:B------:R-:W-:Y:S01]  /*56c0*/  LOP3.LUT R43, R26, 0x40, R25, 0xe2, !PT ;  /* 0x000000401a2b7812 */ /* 0x000fe200078ee219 */
[----:B---3--:R-:W-:Y:S01]  /*56d0*/  IMAD.SHL.U32 R25, R227, 0x100, RZ ;  /* 0x00000100e3197824 */ /* 0x008fe200078e00ff */
[----:B------:R-:W-:Y:S01]  /*56e0*/  UISETP.GT.U32.AND UP0, UPT, UR9, 0x11, UPT ;  /* 0x000000110900788c */ /* 0x000fe2000bf04070 */
[C---:B-1----:R-:W-:Y:S01]  /*56f0*/  ISETP.GE.AND P0, PT, R41.reuse, R29, PT ;  /* 0x0000001d2900720c */ /* 0x042fe20003f06270 */
[----:B------:R-:W-:Y:S01]  /*5700*/  UIMAD UR5, UR10, UR6, URZ ;  /* 0x000000060a0572a4 */ /* 0x000fe2000f8e023f */
[----:B------:R-:W-:Y:S01]  /*5710*/  LOP3.LUT R32, R41, 0x6, R32, 0xf8, !PT ;  /* 0x0000000629207812 */ /* 0x000fe200078ef820 */
[----:B------:R-:W-:Y:S01]  /*5720*/  UISETP.LT.U32.AND UP0, UPT, UR12, 0x12, UP0 ;  /* 0x000000120c00788c */ /* 0x000fe20008701070 */
[----:B------:R-:W-:Y:S01]  /*5730*/  ISETP.GE.OR P0, PT, R25, UR11, P0 ;  /* 0x0000000b19007c0c */ /* 0x000fe20008706670 */
[----:B------:R-:W-:Y:S01]  /*5740*/  UISETP.GE.U32.AND UP1, UPT, UR12, 0x12, UPT ;  /* 0x000000120c00788c */ /* 0x000fe2000bf26070 */
[----:B------:R-:W-:Y:S01]  /*5750*/  IMAD.U32 R27, RZ, RZ, UR6 ;  /* 0x00000006ff1b7e24 */ /* 0x000fe2000f8e00ff */
[----:B------:R-:W-:Y:S01]  /*5760*/  UIMAD UR8, UR22, UR7, UR5 ;  /* 0x00000007160872a4 */ /* 0x000fe2000f8e0205 */
[----:B------:R-:W-:Y:S01]  /*5770*/  SHF.R.S32.HI R33, RZ, 0x1f, R32 ;  /* 0x0000001fff217819 */ /* 0x000fe20000011420 */
[----:B------:R-:W-:-:S02]  /*5780*/  UIMAD.WIDE.U32 UR6, UR9, 0x38e38e39, URZ ;  /* 0x38e38e39090678a5 */ /* 0x000fc4000f8e003f */
[----:B------:R-:W-:Y:S02]  /*5790*/  USEL UR5, URZ, 0x1, !UP0 ;  /* 0x000000013f057887 */ /* 0x000fe4000c000000 */
[----:B------:R-:W-:Y:S01]  /*57a0*/  USHF.R.U32.HI UR6, URZ, 0x2, UR7 ;  /* 0x000000023f067899 */ /* 0x000fe20008011607 */
[----:B------:R-:W-:Y:S01]  /*57b0*/  IMAD.WIDE.U32 R26, R27, UR22, R32 ;  /* 0x000000161b1a7c25 */ /* 0x000fe2000f8e0020 */
[----:B------:R-:W-:Y:S01]  /*57c0*/  ULOP3.LUT UR4, UR4, UR5, URZ, 0x3c, !UPT ;  /* 0x0000000504047292 */ /* 0x000fe2000f8e3c3f */
[----:B------:R-:W-:Y:S02]  /*57d0*/  IADD3 R42, -R25, UR11, R42 ;  /* 0x0000000b192a7c10 */ /* 0x000fe4000fffe12a */
[----:B------:R-:W-:Y:S01]  /*57e0*/  IMAD.WIDE R38, R227, 0x100, RZ ;  /* 0x00000100e3267825 */ /* 0x000fe200078e02ff */
[----:B------:R-:W-:Y:S02]  /*57f0*/  UIMAD UR5, UR6, -0x12, UR9 ;  /* 0xffffffee060578a4 */ /* 0x000fe4000f8e0209 */
[----:B------:R-:W-:Y:S01]  /*5800*/  @UP1 ULOP3.LUT UR4, UR4, 0x1, UR6, 0x78, !UPT ;  /* 0x0000000104041892 */ /* 0x000fe2000f8e7806 */
[----:B------:R-:W-:-:S02]  /*5810*/  IMAD R24, R24, -0x2, R29 ;  /* 0xfffffffe18187824 */ /* 0x000fc400078e021d */
[----:B------:R-:W-:Y:S01]  /*5820*/  VIADD R27, R27, UR8 ;  /* 0x000000081b1b7c36 */ /* 0x000fe20008000000 */
[----:B------:R-:W-:Y:S01]  /*5830*/  LOP3.LUT R43, R38, R43, R28, 0xfe, !PT ;  /* 0x0000002b262b7212 */ /* 0x000fe200078efe1c */
[----:B------:R-:W-:Y:S02]  /*5840*/  IMAD.IADD R41, R24, 0x1, -R41 ;  /* 0x0000000118297824 */ /* 0x000fe400078e0a29 */
[----:B------:R-:W-:Y:S01]  /*5850*/  IMAD.MOV.U32 R40, RZ, RZ, -0x1 ;  /* 0xffffffffff287424 */ /* 0x000fe200078e00ff */
[----:B0-----:R-:W-:Y:S06]  /*5860*/  @P0 BRA `(.L_x_38) ;  /* 0x0000008c00fc0947 */ /* 0x001fec0003800000 */
[----:B------:R-:W0:Y:S01]  /*5870*/  LDC.64 R28, c[0x0][0x5c8] ;  /* 0x00017200ff1c7b82 */ /* 0x000e220000000a00 */
[----:B------:R-:W-:Y:S01]  /*5880*/  ULDC.64 UR6, c[0x0][0x5c0] ;  /* 0x0001700000067ab9 */ /* 0x000fe20000000a00 */
[----:B------:R-:W-:Y:S01]  /*5890*/  BSSY B0, `(.L_x_38) ;  /* 0x00008fc000007945 */ /* 0x000fe20003800000 */
[-C--:B0-----:R-:W-:Y:S01]  /*58a0*/  IMAD R24, R39, R28.reuse, RZ ;  /* 0x0000001c27187224 */ /* 0x081fe200078e02ff */
[----:B------:R-:W-:Y:S01]  /*58b0*/  SHF.L.U64.HI R34, R28, 0x3, R29 ;  /* 0x000000031c227819 */ /* 0x000fe2000001021d */
[----:B------:R-:W-:-:S04]  /*58c0*/  IMAD.WIDE.U32 R26, R43, R28, R26 ;  /* 0x0000001c2b1a7225 */ /* 0x000fc800078e001a */
[----:B------:R-:W-:Y:S01]  /*58d0*/  IMAD R25, R43, R29, R24 ;  /* 0x0000001d2b197224 */ /* 0x000fe200078e0218 */
[----:B------:R-:W-:Y:S01]  /*58e0*/  IADD3 R24, P3, R26, UR6, RZ ;  /* 0x000000061a187c10 */ /* 0x000fe2000ff7e0ff */
[C---:B------:R-:W-:Y:S01]  /*58f0*/  IMAD.SHL.U32 R35, R28.reuse, 0x8, RZ ;  /* 0x000000081c237824 */ /* 0x040fe200078e00ff */
[----:B------:R-:W-:Y:S01]  /*5900*/  LEA R30, P2, R28, R26, 0x7 ;  /* 0x0000001a1c1e7211 */ /* 0x000fe200078438ff */
[----:B------:R-:W-:-:S03]  /*5910*/  IMAD.IADD R27, R27, 0x1, R25 ;  /* 0x000000011b1b7824 */ /* 0x000fc600078e0219 */
[----:B------:R-:W-:Y:S02]  /*5920*/  IADD3 R26, P1, P0, R26, UR6, R35 ;  /* 0x000000061a1a7c10 */ /* 0x000fe4000f83e023 */
[----:B------:R-:W-:Y:S02]  /*5930*/  IADD3.X R25, R27, UR7, RZ, P3, !PT ;  /* 0x000000071b197c10 */ /* 0x000fe40009ffe4ff */
[----:B------:R-:W-:Y:S02]  /*5940*/  FSETP.NEU.AND P3, PT, RZ, UR21, PT ;  /* 0x00000015ff007c0b */ /* 0x000fe4000bf6d000 */
[----:B------:R-:W-:Y:S02]  /*5950*/  LEA.HI.X R31, R28, R27, R29, 0x7, P2 ;  /* 0x0000001b1c1f7211 */ /* 0x000fe400010f3c1d */
[C---:B------:R-:W-:Y:S02]  /*5960*/  IADD3 R28, P2, R30.reuse, UR6, RZ ;  /* 0x000000061e1c7c10 */ /* 0x040fe4000ff5e0ff */
[----:B------:R-:W-:-:S02]  /*5970*/  IADD3 R30, P5, P6, R30, UR6, R35 ;  /* 0x000000061e1e7c10 */ /* 0x000fc4000febe023 */
[----:B------:R-:W-:Y:S02]  /*5980*/  IADD3.X R29, R31, UR7, RZ, P2, !PT ;  /* 0x000000071f1d7c10 */ /* 0x000fe400097fe4ff */
[--C-:B------:R-:W-:Y:S02]  /*5990*/  IADD3.X R27, R27, UR7, R34.reuse, P1, P0 ;  /* 0x000000071b1b7c10 */ /* 0x100fe40008fe0422 */
[----:B------:R-:W-:Y:S01]  /*59a0*/  IADD3.X R31, R31, UR7, R34, P5, P6 ;  /* 0x000000071f1f7c10 */ /* 0x000fe2000afec422 */
[----:B------:R-:W-:Y:S06]  /*59b0*/  @!P3 BRA `(.L_x_39) ;  /* 0x0000006c001cb947 */ /* 0x000fec0003800000 */
[----:B------:R-:W-:Y:S01]  /*59c0*/  ULDC.64 UR8, c[0x0][0x5b8] ;  /* 0x00016e0000087ab9 */ /* 0x000fe20000000a00 */
[----:B------:R-:W-:Y:S01]  /*59d0*/  ISETP.GE.AND P0, PT, R42, 0x1, PT ;  /* 0x000000012a00780c */ /* 0x000fe20003f06270 */
[----:B------:R-:W-:Y:S02]  /*59e0*/  UIMAD UR6, UR10, UR8, URZ ;  /* 0x000000080a0672a4 */ /* 0x000fe4000f8e023f */
[----:B------:R-:W-:Y:S01]  /*59f0*/  IMAD.U32 R35, RZ, RZ, UR8 ;  /* 0x00000008ff237e24 */ /* 0x000fe2000f8e00ff */
[----:B------:R-:W-:Y:S01]  /*5a00*/  BSSY B1, `(.L_x_40) ;  /* 0x0000010000017945 */ /* 0x000fe20003800000 */
[----:B------:R-:W-:Y:S01]  /*5a10*/  ISETP.LT.OR P3, PT, R41, 0x1, !P0 ;  /* 0x000000012900780c */ /* 0x000fe20004761670 */
[----:B------:R-:W-:Y:S02]  /*5a20*/  UIMAD UR6, UR22, UR9, UR6 ;  /* 0x00000009160672a4 */ /* 0x000fe4000f8e0206 */
[----:B------:R-:W-:Y:S01]  /*5a30*/  IMAD.WIDE.U32 R32, R35, UR22, R32 ;  /* 0x0000001623207c25 */ /* 0x000fe2000f8e0020 */
[----:B------:R-:W-:-:S03]  /*5a40*/  ULDC.64 UR8, c[0x0][0x5a8] ;  /* 0x00016a0000087ab9 */ /* 0x000fc60000000a00 */
[----:B------:R-:W-:Y:S02]  /*5a50*/  IMAD.MOV.U32 R36, RZ, RZ, R32 ;  /* 0x000000ffff247224 */ /* 0x000fe400078e0020 */
[----:B------:R-:W-:Y:S01]  /*5a60*/  VIADD R37, R33, UR6 ;  /* 0x0000000621257c36 */ /* 0x000fe20008000000 */
[----:B------:R-:W-:Y:S02]  /*5a70*/  ULDC.64 UR6, c[0x0][0x5b0] ;  /* 0x00016c0000067ab9 */ /* 0x000fe40000000a00 */
[----:B------:R-:W-:Y:S02]  /*5a80*/  IMAD R34, R39, UR6, RZ ;  /* 0x0000000627227c24 */ /* 0x000fe4000f8e02ff */
[----:B------:R-:W-:-:S04]  /*5a90*/  IMAD.WIDE.U32 R32, R43, UR6, R36 ;  /* 0x000000062b207c25 */ /* 0x000fc8000f8e0024 */
[--C-:B------:R-:W-:Y:S01]  /*5aa0*/  IMAD R35, R43, UR7, R34.reuse ;  /* 0x000000072b237c24 */ /* 0x100fe2000f8e0222 */
[----:B------:R-:W-:Y:S02]  /*5ab0*/  IADD3 R32, P1, R32, UR8, RZ ;  /* 0x0000000820207c10 */ /* 0x000fe4000ff3e0ff */
[----:B------:R-:W-:Y:S02]  /*5ac0*/  PRMT R34, RZ, 0x7610, R34 ;  /* 0x00007610ff227816 */ /* 0x000fe40000000022 */
[----:B------:R-:W-:Y:S01]  /*5ad0*/  IADD3.X R33, R33, UR9, R35, P1, !PT ;  /* 0x0000000921217c10 */ /* 0x000fe20008ffe423 */
[----:B------:R-:W-:Y:S08]  /*5ae0*/  @P3 BRA `(.L_x_41) ;  /* 0x0000000000043947 */ /* 0x000ff00003800000 */
[----:B------:R0:W5:Y:S02]  /*5af0*/  LDG.E.U8 R34, desc[UR16][R32.64] ;  /* 0x0000001020227981 */ /* 0x000164000c1e1100 */
.L_x_41:
[----:B------:R-:W-:Y:S05]  /*5b00*/  BSYNC B1 ;  /* 0x0000000000017941 */ /* 0x000fea0003800000 */
.L_x_40:
[----:B-----5:R-:W-:Y:S01]  /*5b10*/  LOP3.LUT R34, R34, 0xff, RZ, 0xc0, !PT ;  /* 0x000000ff22227812 */ /* 0x020fe200078ec0ff */
[----:B------:R-:W-:Y:S01]  /*5b20*/  BSSY B1, `(.L_x_42) ;  /* 0x000000b000017945 */ /* 0x000fe20003800000 */
[----:B------:R-:W-:Y:S02]  /*5b30*/  ISETP.LT.OR P2, PT, R41, 0x2, !P0 ;  /* 0x000000022900780c */ /* 0x000fe40004741670 */
[----:B------:R-:W-:-:S05]  /*5b40*/  F2FP.F16.E4M3.UNPACK_B R34, R34 ;  /* 0x00000022ff22723e */ /* 0x000fca00020006ff */
[----:B------:R-:W-:-:S05]  /*5b50*/  HADD2.F32 R34, -RZ, R34.H0_H0 ;  /* 0x20000022ff227230 */ /* 0x000fca0000004100 */
[----:B------:R-:W-:Y:S01]  /*5b60*/  FMUL R35, R34, UR21 ;  /* 0x0000001522237c20 */ /* 0x000fe20008400000 */
[----:B------:R-:W-:-:S03]  /*5b70*/  PRMT R34, RZ, 0x7610, R34 ;  /* 0x00007610ff227816 */ /* 0x000fc60000000022 */
[----:B------:R-:W-:-:S05]  /*5b80*/  FFMA R35, R226, UR20, R35 ;  /* 0x00000014e2237c23 */ /* 0x000fca0008000023 */
[----:B------:R-:W-:-:S05]  /*5b90*/  F2FP.SATFINITE.E4M3.F32.PACK_AB_MERGE_C R35, RZ, R35, RZ ;  /* 0x00000023ff23723e */ /* 0x000fca00048070ff */
[----:B------:R1:W-:Y:S01]  /*5ba0*/  @!P3 STG.E.U8 desc[UR16][R24.64], R35 ;  /* 0x000000231800b986 */ /* 0x0003e2000c101110 */
[----:B------:R-:W-:Y:S05]  /*5bb0*/  @P2 BRA `(.L_x_43) ;  /* 0x0000000000042947 */ /* 0x000fea0003800000 */
[----:B------:R2:W5:Y:S02]  /*5bc0*/  LDG.E.U8 R34, desc[UR16][R32.64+0x1] ;  /* 0x0000011020227981 */ /* 0x000564000c1e1100 */
.L_x_43:
[----:B------:R-:W-:Y:S05]  /*5bd0*/  BSYNC B1 ;  /* 0x0000000000017941 */ /* 0x000fea0003800000 */
.L_x_42:
[----:B-----5:R-:W-:Y:S01]  /*5be0*/  LOP3.LUT R34, R34, 0xff, RZ, 0xc0, !PT ;  /* 0x000000ff22227812 */ /* 0x020fe200078ec0ff */
[----:B------:R-:W-:Y:S01]  /*5bf0*/  BSSY B1, `(.L_x_44) ;  /* 0x0000013000017945 */ /* 0x000fe20003800000 */
[----:B------:R-:W-:Y:S02]  /*5c00*/  IADD3 R45, P1, R43, 0x8, RZ ;  /* 0x000000082b2d7810 */ /* 0x000fe40007f3e0ff */
[----:B------:R-:W-:-:S03]  /*5c10*/  F2FP.F16.E4M3.UNPACK_B R34, R34 ;  /* 0x00000022ff22723e */ /* 0x000fc600020006ff */
[----:B-1----:R-:W-:Y:S01]  /*5c20*/  IMAD.X R35, RZ, RZ, R39, P1 ;  /* 0x000000ffff237224 */ /* 0x002fe200008e0627 */
[----:B------:R-:W-:Y:S01]  /*5c30*/  ISETP.GE.AND P1, PT, R42, 0x9, PT ;  /* 0x000000092a00780c */ /* 0x000fe20003f26270 */
[----:B------:R-:W-:Y:S02]  /*5c40*/  HADD2.F32 R34, -RZ, R34.H0_H0 ;  /* 0x20000022ff227230 */ /* 0x000fe40000004100 */
[----:B------:R-:W-:Y:S01]  /*5c50*/  IMAD R46, R35, UR6, RZ ;  /* 0x00000006232e7c24 */ /* 0x000fe2000f8e02ff */
[----:B------:R-:W-:Y:S02]  /*5c60*/  ISETP.LT.OR P5, PT, R41, 0x1, !P1 ;  /* 0x000000012900780c */ /* 0x000fe40004fa1670 */
[----:B------:R-:W-:Y:S01]  /*5c70*/  FMUL R44, R34, UR21 ;  /* 0x00000015222c7c20 */ /* 0x000fe20008400000 */
[----:B------:R-:W-:-:S04]  /*5c80*/  IMAD.WIDE.U32 R34, R45, UR6, R36 ;  /* 0x000000062d227c25 */ /* 0x000fc8000f8e0024 */
[----:B------:R-:W-:Y:S01]  /*5c90*/  FFMA R44, R225, UR20, R44 ;  /* 0x00000014e12c7c23 */ /* 0x000fe2000800002c */
[----:B------:R-:W-:Y:S01]  /*5ca0*/  IMAD R45, R45, UR7, R46 ;  /* 0x000000072d2d7c24 */ /* 0x000fe2000f8e022e */
[----:B------:R-:W-:-:S03]  /*5cb0*/  IADD3 R34, P3, R34, UR8, RZ ;  /* 0x0000000822227c10 */ /* 0x000fc6000ff7e0ff */
[----:B------:R-:W-:Y:S02]  /*5cc0*/  F2FP.SATFINITE.E4M3.F32.PACK_AB_MERGE_C R47, RZ, R44, RZ ;  /* 0x0000002cff2f723e */ /* 0x000fe400048070ff */
[----:B------:R-:W-:Y:S02]  /*5cd0*/  IADD3.X R35, R35, UR9, R45, P3, !PT ;  /* 0x0000000923237c10 */ /* 0x000fe40009ffe42d */
[----:B------:R-:W-:Y:S01]  /*5ce0*/  PRMT R44, RZ, 0x7610, R44 ;  /* 0x00007610ff2c7816 */ /* 0x000fe2000000002c */
[----:B------:R1:W-:Y:S01]  /*5cf0*/  @!P2 STG.E.U8 desc[UR16][R24.64+0x1], R47 ;  /* 0x0000012f1800a986 */ /* 0x0003e2000c101110 */
[----:B------:R-:W-:Y:S05]  /*5d00*/  @P5 BRA `(.L_x_45) ;  /* 0x0000000000045947 */ /* 0x000fea0003800000 */
[----:B------:R3:W5:Y:S02]  /*5d10*/  LDG.E.U8 R44, desc[UR16][R34.64] ;  /* 0x00000010222c7981 */ /* 0x000764000c1e1100 */
.L_x_45:
[----:B------:R-:W-:Y:S05]  /*5d20*/  BSYNC B1 ;  /* 0x0000000000017941 */ /* 0x000fea0003800000 */
.L_x_44:
        /* <DEDUP_REMOVED lines=12> */
.L_x_47:
[----:B------:R-:W-:Y:S05]  /*5df0*/  BSYNC B1 ;  /* 0x0000000000017941 */ /* 0x000fea0003800000 */
.L_x_46:
[----:B-----5:R-:W-:Y:S01]  /*5e00*/  LOP3.LUT R44, R44, 0xff, RZ, 0xc0, !PT ;  /* 0x000000ff2c2c7812 */ /* 0x020fe200078ec0ff */
[----:B------:R-:W-:Y:S01]  /*5e10*/  BSSY B1, `(.L_x_48) ;  /* 0x000000b000017945 */ /* 0x000fe20003800000 */
[----:B------:R-:W-:Y:S02]  /*5e20*/  ISETP.LT.OR P3, PT, R41, 0x9, !P0 ;  /* 0x000000092900780c */ /* 0x000fe40004761670 */
[----:B------:R-:W-:-:S05]  /*5e30*/  F2FP.F16.E4M3.UNPACK_B R44, R44 ;  /* 0x0000002cff2c723e */ /* 0x000fca00020006ff */
[----:B------:R-:W-:-:S05]  /*5e40*/  HADD2.F32 R44, -RZ, R44.H0_H0 ;  /* 0x2000002cff2c7230 */ /* 0x000fca0000004100 */
[----:B------:R-:W-:-:S04]  /*5e50*/  FMUL R44, R44, UR21 ;  /* 0x000000152c2c7c20 */ /* 0x000fc80008400000 */
[----:B------:R-:W-:-:S05]  /*5e60*/  FFMA R44, R223, UR20, R44 ;  /* 0x00000014df2c7c23 */ /* 0x000fca000800002c */
[----:B----4-:R-:W-:Y:S02]  /*5e70*/  F2FP.SATFINITE.E4M3.F32.PACK_AB_MERGE_C R45, RZ, R44, RZ ;  /* 0x0000002cff2d723e */ /* 0x010fe400048070ff */
[----:B------:R-:W-:-:S03]  /*5e80*/  PRMT R44, RZ, 0x7610, R44 ;  /* 0x00007610ff2c7816 */ /* 0x000fc6000000002c */
[----:B------:R4:W-:Y:S01]  /*5e90*/  @!P2 STG.E.U8 desc[UR16][R26.64+0x1], R45 ;  /* 0x0000012d1a00a986 */ /* 0x0009e2000c101110 */
[----:B------:R-:W-:Y:S05]  /*5ea0*/  @P3 BRA `(.L_x_49) ;  /* 0x0000000000043947 */ /* 0x000fea0003800000 */
[----:B------:R0:W5:Y:S02]  /*5eb0*/  LDG.E.U8 R44, desc[UR16][R32.64+0x8] ;  /* 0x00000810202c7981 */ /* 0x000164000c1e1100 */
.L_x_49:
[----:B------:R-:W-:Y:S05]  /*5ec0*/  BSYNC B1 ;  /* 0x0000000000017941 */ /* 0x000fea0003800000 */
.L_x_48:
[----:B-----5:R-:W-:Y:S01]  /*5ed0*/  LOP3.LUT R44, R44, 0xff, RZ, 0xc0, !PT ;  /* 0x000000ff2c2c7812 */ /* 0x020fe200078ec0ff */
[----:B------:R-:W-:Y:S01]  /*5ee0*/  BSSY B1, `(.L_x_50) ;  /* 0x000000b000017945 */ /* 0x000fe20003800000 */
[----:B------:R-:W-:Y:S02]  /*5ef0*/  ISETP.LT.OR P2, PT, R41, 0xa, !P0 ;  /* 0x0000000a2900780c */ /* 0x000fe40004741670 */
[----:B------:R-:W-:-:S05]  /*5f00*/  F2FP.F16.E4M3.UNPACK_B R44, R44 ;  /* 0x0000002cff2c723e */ /* 0x000fca00020006ff */
[----:B------:R-:W-:-:S05]  /*5f10*/  HADD2.F32 R44, -RZ, R44.H0_H0 ;  /* 0x2000002cff2c7230 */ /* 0x000fca0000004100 */
[----:B----4-:R-:W-:Y:S01]  /*5f20*/  FMUL R45, R44, UR21 ;  /* 0x000000152c2d7c20 */ /* 0x010fe20008400000 */
[----:B------:R-:W-:-:S03]  /*5f30*/  PRMT R44, RZ, 0x7610, R44 ;  /* 0x00007610ff2c7816 */ /* 0x000fc6000000002c */
[----:B------:R-:W-:-:S05]  /*5f40*/  FFMA R45, R222, UR20, R45 ;  /* 0x00000014de2d7c23 */ /* 0x000fca000800002d */
[----:B------:R-:W-:-:S05]  /*5f50*/  F2FP.SATFINITE.E4M3.F32.PACK_AB_MERGE_C R45, RZ, R45, RZ ;  /* 0x0000002dff2d723e */ /* 0x000fca00048070ff */
[----:B------:R4:W-:Y:S01]  /*5f60*/  @!P3 STG.E.U8 desc[UR16][R24.64+0x8], R45 ;  /* 0x0000082d1800b986 */ /* 0x0009e2000c101110 */
[----:B------:R-:W-:Y:S05]  /*5f70*/  @P2 BRA `(.L_x_51) ;  /* 0x0000000000042947 */ /* 0x000fea0003800000 */
[----:B------:R0:W5:Y:S02]  /*5f80*/  LDG.E.U8 R44, desc[UR16][R32.64+0x9] ;  /* 0x00000910202c7981 */ /* 0x000164000c1e1100 */
.L_x_51:
[----:B------:R-:W-:Y:S05]  /*5f90*/  BSYNC B1 ;  /* 0x0000000000017941 */ /* 0x000fea0003800000 */
.L_x_50:
        /* <DEDUP_REMOVED lines=12> */
.L_x_53:
[----:B------:R-:W-:Y:S05]  /*6060*/  BSYNC B1 ;  /* 0x0000000000017941 */ /* 0x000fea0003800000 */
.L_x_52:
        /* <DEDUP_REMOVED lines=12> */
.L_x_55:
[----:B------:R-:W-:Y:S05]  /*6130*/  BSYNC B1 ;  /* 0x0000000000017941 */ /* 0x000fea0003800000 */
.L_x_54:
        /* <DEDUP_REMOVED lines=12> */
.L_x_57:
[----:B------:R-:W-:Y:S05]  /*6200*/  BSYNC B1 ;  /* 0x0000000000017941 */ /* 0x000fea0003800000 */
.L_x_56:
        /* <DEDUP_REMOVED lines=12> */
.L_x_59:
[----:B------:R-:W-:Y:S05]  /*62d0*/  BSYNC B1 ;  /* 0x0000000000017941 */ /* 0x000fea0003800000 */
.L_x_58:
        /* <DEDUP_REMOVED lines=12> */
.L_x_61:
[----:B------:R-:W-:Y:S05]  /*63a0*/  BSYNC B1 ;  /* 0x0000000000017941 */ /* 0x000fea0003800000 */
.L_x_60:
        /* <DEDUP_REMOVED lines=12> */
.L_x_63:
[----:B------:R-:W-:Y:S05]  /*6470*/  BSYNC B1 ;  /* 0x0000000000017941 */ /* 0x000fea0003800000 */
.L_x_62:
        /* <DEDUP_REMOVED lines=12> */
.L_x_65:
[----:B------:R-:W-:Y:S05]  /*6540*/  BSYNC B1 ;  /* 0x0000000000017941 */ /* 0x000fea0003800000 */
.L_x_64:
        /* <DEDUP_REMOVED lines=12> */
.L_x_67:
[----:B------:R-:W-:Y:S05]  /*6610*/  BSYNC B1 ;  /* 0x0000000000017941 */ /* 0x000fea0003800000 */
.L_x_66:
        /* <DEDUP_REMOVED lines=12> */
.L_x_69:
[----:B------:R-:W-:Y:S05]  /*66e0*/  BSYNC B1 ;  /* 0x0000000000017941 */ /* 0x000fea0003800000 */
.L_x_68:
        /* <DEDUP_REMOVED lines=12> */
.L_x_71:
[----:B------:R-:W-:Y:S05]  /*67b0*/  BSYNC B1 ;  /* 0x0000000000017941 */ /* 0x000fea0003800000 */
.L_x_70:
        /* <DEDUP_REMOVED lines=12> */
.L_x_73:
[----:B------:R-:W-:Y:S05]  /*6880*/  BSYNC B1 ;  /* 0x0000000000017941 */ /* 0x000fea0003800000 */
.L_x_72:
        /* <DEDUP_REMOVED lines=12> */
.L_x_75:
[----:B------:R-:W-:Y:S05]  /*6950*/  BSYNC B1 ;  /* 0x0000000000017941 */ /* 0x000fea0003800000 */
.L_x_74:
        /* <DEDUP_REMOVED lines=12> */
.L_x_77:
[----:B------:R-:W-:Y:S05]  /*6a20*/  BSYNC B1 ;  /* 0x0000000000017941 */ /* 0x000fea0003800000 */
.L_x_76:
        /* <DEDUP_REMOVED lines=12> */
.L_x_79:
[----:B------:R-:W-:Y:S05]  /*6af0*/  BSYNC B1 ;  /* 0x0000000000017941 */ /* 0x000fea0003800000 */
.L_x_78:
        /* <DEDUP_REMOVED lines=12> */
.L_x_81:
[----:B------:R-:W-:Y:S05]  /*6bc0*/  BSYNC B1 ;  /* 0x0000000000017941 */ /* 0x000fea0003800000 */
.L_x_80:
        /* <DEDUP_REMOVED lines=12> */
.L_x_83:
[----:B------:R-:W-:Y:S05]  /*6c90*/  BSYNC B1 ;  /* 0x0000000000017941 */ /* 0x000fea0003800000 */
.L_x_82:
        /* <DEDUP_REMOVED lines=12> */
.L_x_85:
[----:B------:R-:W-:Y:S05]  /*6d60*/  BSYNC B1 ;  /* 0x0000000000017941 */ /* 0x000fea0003800000 */
.L_x_84:
        /* <DEDUP_REMOVED lines=12> */
.L_x_87:
[----:B------:R-:W-:Y:S05]  /*6e30*/  BSYNC B1 ;  /* 0x0000000000017941 */ /* 0x000fea0003800000 */
.L_x_86:
        /* <DEDUP_REMOVED lines=12> */
.L_x_89:
[----:B------:R-:W-:Y:S05]  /*6f00*/  BSYNC B1 ;  /* 0x0000000000017941 */ /* 0x000fea0003800000 */
.L_x_88:
        /* <DEDUP_REMOVED lines=12> */
.L_x_91:
[----:B------:R-:W-:Y:S05]  /*6fd0*/  BSYNC B1 ;  /* 0x0000000000017941 */ /* 0x000fea0003800000 */
.L_x_90:
        /* <DEDUP_REMOVED lines=12> */
.L_x_93:
[----:B------:R-:W-:Y:S05]  /*70a0*/  BSYNC B1 ;  /* 0x0000000000017941 */ /* 0x000fea0003800000 */
.L_x_92:
        /* <DEDUP_REMOVED lines=12> */
.L_x_95:
[----:B------:R-:W-:Y:S05]  /*7170*/  BSYNC B1 ;  /* 0x0000000000017941 */ /* 0x000fea0003800000 */
.L_x_94:
        /* <DEDUP_REMOVED lines=12> */
.L_x_97:
[----:B------:R-:W-:Y:S05]  /*7240*/  BSYNC B1 ;  /* 0x0000000000017941 */ /* 0x000fea0003800000 */
.L_x_96:
        /* <DEDUP_REMOVED lines=12> */
.L_x_99:
[----:B------:R-:W-:Y:S05]  /*7310*/  BSYNC B1 ;  /* 0x0000000000017941 */ /* 0x000fea0003800000 */
.L_x_98:
        /* <DEDUP_REMOVED lines=12> */
.L_x_101:
[----:B------:R-:W-:Y:S05]  /*73e0*/  BSYNC B1 ;  /* 0x0000000000017941 */ /* 0x000fea0003800000 */
.L_x_100:
        /* <DEDUP_REMOVED lines=12> */
.L_x_103:
[----:B------:R-:W-:Y:S05]  /*74b0*/  BSYNC B1 ;  /* 0x0000000000017941 */ /* 0x000fea0003800000 */
.L_x_102:
        /* <DEDUP_REMOVED lines=12> */
.L_x_105:
[----:B------:R-:W-:Y:S05]  /*7580*/  BSYNC B1 ;  /* 0x0000000000017941 */ /* 0x000fea0003800000 */
.L_x_104:
        /* <DEDUP_REMOVED lines=12> */
.L_x_107:
[----:B------:R-:W-:Y:S05]  /*7650*/  BSYNC B1 ;  /* 0x0000000000017941 */ /* 0x000fea0003800000 */
.L_x_106:
        /* <DEDUP_REMOVED lines=12> */
.L_x_109:
[----:B------:R-:W-:Y:S05]  /*7720*/  BSYNC B1 ;  /* 0x0000000000017941 */ /* 0x000fea0003800000 */
.L_x_108:
        /* <DEDUP_REMOVED lines=12> */
.L_x_111:
[----:B------:R-:W-:Y:S05]  /*77f0*/  BSYNC B1 ;  /* 0x0000000000017941 */ /* 0x000fea0003800000 */
.L_x_110:
        /* <DEDUP_REMOVED lines=12> */
.L_x_113:
[----:B------:R-:W-:Y:S05]  /*78c0*/  BSYNC B1 ;  /* 0x0000000000017941 */ /* 0x000fea0003800000 */
.L_x_112:
        /* <DEDUP_REMOVED lines=12> */
.L_x_115:
[----:B------:R-:W-:Y:S05]  /*7990*/  BSYNC B1 ;  /* 0x0000000000017941 */ /* 0x000fea0003800000 */
.L_x_114:
        /* <DEDUP_REMOVED lines=12> */
.L_x_117:
[----:B------:R-:W-:Y:S05]  /*7a60*/  BSYNC B1 ;  /* 0x0000000000017941 */ /* 0x000fea0003800000 */
.L_x_116:
        /* <DEDUP_REMOVED lines=12> */
.L_x_119:
[----:B------:R-:W-:Y:S05]  /*7b30*/  BSYNC B1 ;  /* 0x0000000000017941 */ /* 0x000fea0003800000 */
.L_x_118:
        /* <DEDUP_REMOVED lines=12> */
.L_x_121:
[----:B------:R-:W-:Y:S05]  /*7c00*/  BSYNC B1 ;  /* 0x0000000000017941 */ /* 0x000fea0003800000 */
.L_x_120:
        /* <DEDUP_REMOVED lines=12> */
.L_x_123:
[----:B------:R-:W-:Y:S05]  /*7cd0*/  BSYNC B1 ;  /* 0x0000000000017941 */ /* 0x000fea0003800000 */
.L_x_122:
        /* <DEDUP_REMOVED lines=12> */
.L_x_125:
[----:B------:R-:W-:Y:S05]  /*7da0*/  BSYNC B1 ;  /* 0x0000000000017941 */ /* 0x000fea0003800000 */
.L_x_124:
        /* <DEDUP_REMOVED lines=12> */
.L_x_127:
[----:B------:R-:W-:Y:S05]  /*7e70*/  BSYNC B1 ;  /* 0x0000000000017941 */ /* 0x000fea0003800000 */
.L_x_126:
        /* <DEDUP_REMOVED lines=12> */
.L_x_129:
[----:B------:R-:W-:Y:S05]  /*7f40*/  BSYNC B1 ;  /* 0x0000000000017941 */ /* 0x000fea0003800000 */
.L_x_128:
        /* <DEDUP_REMOVED lines=12> */
.L_x_131:
[----:B------:R-:W-:Y:S05]  /*8010*/  BSYNC B1 ;  /* 0x0000000000017941 */ /* 0x000fea0003800000 */
.L_x_130:
        /* <DEDUP_REMOVED lines=12> */
.L_x_133:
[----:B------:R-:W-:Y:S05]  /*80e0*/  BSYNC B1 ;  /* 0x0000000000017941 */ /* 0x000fea0003800000 */
.L_x_132:
        /* <DEDUP_REMOVED lines=12> */
.L_x_135:
[----:B------:R-:W-:Y:S05]  /*81b0*/  BSYNC B1 ;  /* 0x0000000000017941 */ /* 0x000fea0003800000 */
.L_x_134:
        /* <DEDUP_REMOVED lines=12> */
.L_x_137:
[----:B------:R-:W-:Y:S05]  /*8280*/  BSYNC B1 ;  /* 0x0000000000017941 */ /* 0x000fea0003800000 */
.L_x_136:
        /* <DEDUP_REMOVED lines=12> */
.L_x_139:
[----:B------:R-:W-:Y:S05]  /*8350*/  BSYNC B1 ;  /* 0x0000000000017941 */ /* 0x000fea0003800000 */
.L_x_138:
        /* <DEDUP_REMOVED lines=12> */
.L_x_141:
[----:B------:R-:W-:Y:S05]  /*8420*/  BSYNC B1 ;  /* 0x0000000000017941 */ /* 0x000fea0003800000 */
.L_x_140:
        /* <DEDUP_REMOVED lines=12> */
.L_x_143:
[----:B------:R-:W-:Y:S05]  /*84f0*/  BSYNC B1 ;  /* 0x0000000000017941 */ /* 0x000fea0003800000 */
.L_x_142:
        /* <DEDUP_REMOVED lines=12> */
.L_x_145:
[----:B------:R-:W-:Y:S05]  /*85c0*/  BSYNC B1 ;  /* 0x0000000000017941 */ /* 0x000fea0003800000 */
.L_x_144:
        /* <DEDUP_REMOVED lines=12> */
.L_x_147:
[----:B------:R-:W-:Y:S05]  /*8690*/  BSYNC B1 ;  /* 0x0000000000017941 */ /* 0x000fea0003800000 */
.L_x_146:
        /* <DEDUP_REMOVED lines=12> */
.L_x_149:
[----:B------:R-:W-:Y:S05]  /*8760*/  BSYNC B1 ;  /* 0x0000000000017941 */ /* 0x000fea0003800000 */
.L_x_148:
        /* <DEDUP_REMOVED lines=12> */
.L_x_151:
[----:B------:R-:W-:Y:S05]  /*8830*/  BSYNC B1 ;  /* 0x0000000000017941 */ /* 0x000fea0003800000 */
.L_x_150:
        /* <DEDUP_REMOVED lines=12> */
.L_x_153:
[----:B------:R-:W-:Y:S05]  /*8900*/  BSYNC B1 ;  /* 0x0000000000017941 */ /* 0x000fea0003800000 */
.L_x_152:
        /* <DEDUP_REMOVED lines=12> */
.L_x_155:
[----:B------:R-:W-:Y:S05]  /*89d0*/  BSYNC B1 ;  /* 0x0000000000017941 */ /* 0x000fea0003800000 */
.L_x_154:
        /* <DEDUP_REMOVED lines=12> */
.L_x_157:
[----:B------:R-:W-:Y:S05]  /*8aa0*/  BSYNC B1 ;  /* 0x0000000000017941 */ /* 0x000fea0003800000 */
.L_x_156:
        /* <DEDUP_REMOVED lines=12> */
.L_x_159:
[----:B------:R-:W-:Y:S05]  /*8b70*/  BSYNC B1 ;  /* 0x0000000000017941 */ /* 0x000fea0003800000 */
.L_x_158:
        /* <DEDUP_REMOVED lines=12> */
.L_x_161:
[----:B------:R-:W-:Y:S05]  /*8c40*/  BSYNC B1 ;  /* 0x0000000000017941 */ /* 0x000fea0003800000 */
.L_x_160:
        /* <DEDUP_REMOVED lines=12> */
.L_x_163:
[----:B------:R-:W-:Y:S05]  /*8d10*/  BSYNC B1 ;  /* 0x0000000000017941 */ /* 0x000fea0003800000 */
.L_x_162:
[----:B-----5:R-:W-:Y:S01]  /*8d20*/  LOP3.LUT R44, R44, 0xff, RZ, 0xc0, !PT ;  /* 0x000000ff2c2c7812 */ /* 0x020fe200078ec0ff */
[----:B------:R-:W-:Y:S01]  /*8d30*/  BSSY B1, `(.L_x_164) ;  /* 0x000000b000017945 */ /* 0x000fe20003800000 */
[----:B------:R-:W-:Y:S02]  /*8d40*/  ISETP.LT.OR P2, PT, R41, 0x79, !P1 ;  /* 0x000000792900780c */ /* 0x000fe40004f41670 */
[----:B------:R-:W-:Y:S02]  /*8d50*/  F2FP.F16.E4M3.UNPACK_B R44, R44 ;  /* 0x0000002cff2c723e */ /* 0x000fe400020006ff */
[----:B0-2---:R-:W-:-:S03]  /*8d60*/  PRMT R32, RZ, 0x7610, R32 ;  /* 0x00007610ff207816 */ /* 0x005fc60000000020 */
[----:B------:R-:W-:-:S05]  /*8d70*/  HADD2.F32 R44, -RZ, R44.H0_H0 ;  /* 0x2000002cff2c7230 */ /* 0x000fca0000004100 */
[----:B------:R-:W-:-:S04]  /*8d80*/  FMUL R44, R44, UR21 ;  /* 0x000000152c2c7c20 */ /* 0x000fc80008400000 */
[----:B------:R-:W-:-:S05]  /*8d90*/  FFMA R44, R165, UR20, R44 ;  /* 0x00000014a52c7c23 */ /* 0x000fca000800002c */
[----:B------:R-:W-:-:S05]  /*8da0*/  F2FP.SATFINITE.E4M3.F32.PACK_AB_MERGE_C R33, RZ, R44, RZ ;  /* 0x0000002cff21723e */ /* 0x000fca00048070ff */
[----:B------:R0:W-:Y:S01]  /*8db0*/  @!P0 STG.E.U8 desc[UR16][R24.64+0x79], R33 ;  /* 0x0000792118008986 */ /* 0x0001e2000c101110 */
[----:B------:R-:W-:Y:S05]  /*8dc0*/  @P2 BRA `(.L_x_165) ;  /* 0x0000000000042947 */ /* 0x000fea0003800000 */
[----:B------:R2:W5:Y:S02]  /*8dd0*/  LDG.E.U8 R32, desc[UR16][R34.64+0x78] ;  /* 0x0000781022207981 */ /* 0x000564000c1e1100 */
.L_x_165:
[----:B------:R-:W-:Y:S05]  /*8de0*/  BSYNC B1 ;  /* 0x0000000000017941 */ /* 0x000fea0003800000 */
.L_x_164:
[----:B-----5:R-:W-:Y:S01]  /*8df0*/  LOP3.LUT R32, R32, 0xff, RZ, 0xc0, !PT ;  /* 0x000000ff20207812 */ /* 0x020fe200078ec0ff */
[----:B------:R-:W-:Y:S01]  /*8e00*/  BSSY B1, `(.L_x_166) ;  /* 0x000000b000017945 */ /* 0x000fe20003800000 */
[----:B------:R-:W-:Y:S02]  /*8e10*/  ISETP.LT.OR P1, PT, R41, 0x7a, !P1 ;  /* 0x0000007a2900780c */ /* 0x000fe40004f21670 */
[----:B------:R-:W-:Y:S02]  /*8e20*/  F2FP.F16.E4M3.UNPACK_B R32, R32 ;  /* 0x00000020ff20723e */ /* 0x000fe400020006ff */
[----:B01--4-:R-:W-:-:S03]  /*8e30*/  PRMT R24, RZ, 0x7610, R24 ;  /* 0x00007610ff187816 */ /* 0x013fc60000000018 */
[----:B------:R-:W-:-:S05]  /*8e40*/  HADD2.F32 R32, -RZ, R32.H0_H0 ;  /* 0x20000020ff207230 */ /* 0x000fca0000004100 */
[----:B------:R-:W-:-:S04]  /*8e50*/  FMUL R25, R32, UR21 ;  /* 0x0000001520197c20 */ /* 0x000fc80008400000 */
[----:B------:R-:W-:-:S05]  /*8e60*/  FFMA R25, R164, UR20, R25 ;  /* 0x00000014a4197c23 */ /* 0x000fca0008000019 */
[----:B------:R-:W-:-:S05]  /*8e70*/  F2FP.SATFINITE.E4M3.F32.PACK_AB_MERGE_C R25, RZ, R25, RZ ;  /* 0x00000019ff19723e */ /* 0x000fca00048070ff */
[----:B------:R0:W-:Y:S01]  /*8e80*/  @!P2 STG.E.U8 desc[UR16][R26.64+0x78], R25 ;  /* 0x000078191a00a986 */ /* 0x0001e2000c101110 */
[----:B------:R-:W-:Y:S05]  /*8e90*/  @P1 BRA `(.L_x_167) ;  /* 0x0000000000041947 */ /* 0x000fea0003800000 */
[----:B------:R1:W5:Y:S02]  /*8ea0*/  LDG.E.U8 R24, desc[UR16][R34.64+0x79] ;  /* 0x0000791022187981 */ /* 0x000364000c1e1100 */
.L_x_167:
[----:B------:R-:W-:Y:S05]  /*8eb0*/  BSYNC B1 ;  /* 0x0000000000017941 */ /* 0x000fea0003800000 */
.L_x_166:
[----:B-----5:R-:W-:Y:S01]  /*8ec0*/  LOP3.LUT R24, R24, 0xff, RZ, 0xc0, !PT ;  /* 0x000000ff18187812 */ /* 0x020fe200078ec0ff */
[----:B------:R-:W-:Y:S01]  /*8ed0*/  BSSY B1, `(.L_x_168) ;  /* 0x0000013000017945 */ /* 0x000fe20003800000 */
[----:B------:R-:W-:Y:S02]  /*8ee0*/  IADD3 R33, P0, R43, 0x80, RZ ;  /* 0x000000802b217810 */ /* 0x000fe40007f1e0ff */
[----:B------:R-:W-:-:S03]  /*8ef0*/  F2FP.F16.E4M3.UNPACK_B R24, R24 ;  /* 0x00000018ff18723e */ /* 0x000fc600020006ff */
[----:B0-----:R-:W-:Y:S01]  /*8f00*/  IMAD.X R25, RZ, RZ, R39, P0 ;  /* 0x000000ffff197224 */ /* 0x001fe200000e0627 */
[----:B------:R-:W-:Y:S01]  /*8f10*/  ISETP.GE.AND P0, PT, R42, 0x81, PT ;  /* 0x000000812a00780c */ /* 0x000fe20003f06270 */
[----:B------:R-:W-:Y:S02]  /*8f20*/  HADD2.F32 R24, -RZ, R24.H0_H0 ;  /* 0x20000018ff187230 */ /* 0x000fe40000004100 */
[----:B-123--:R-:W-:Y:S01]  /*8f30*/  IMAD R34, R25, UR6, RZ ;  /* 0x0000000619227c24 */ /* 0x00efe2000f8e02ff */
        /* <DEDUP_REMOVED lines=12> */
.L_x_169:
[----:B------:R-:W-:Y:S05]  /*9000*/  BSYNC B1 ;  /* 0x0000000000017941 */ /* 0x000fea0003800000 */
.L_x_168:
[----:B-----5:R-:W-:Y:S01]  /*9010*/  LOP3.LUT R32, R32, 0xff, RZ, 0xc0, !PT ;  /* 0x000000ff20207812 */ /* 0x020fe200078ec0ff */
[----:B------:R-:W-:Y:S01]  /*9020*/  BSSY B1, `(.L_x_170) ;  /* 0x000000b000017945 */ /* 0x000fe20003800000 */
[----:B------:R-:W-:Y:S02]  /*9030*/  ISETP.LT.OR P2, PT, R41, 0x2, !P0 ;  /* 0x000000022900780c */ /* 0x000fe40004741670 */
[----:B------:R-:W-:Y:S02]  /*9040*/  F2FP.F16.E4M3.UNPACK_B R32, R32 ;  /* 0x00000020ff20723e */ /* 0x000fe400020006ff */
[----:B0-----:R-:W-:-:S03]  /*9050*/  PRMT R26, RZ, 0x7610, R26 ;  /* 0x00007610ff1a7816 */ /* 0x001fc6000000001a */
[----:B------:R-:W-:-:S05]  /*9060*/  HADD2.F32 R32, -RZ, R32.H0_H0 ;  /* 0x20000020ff207230 */ /* 0x000fca0000004100 */
[----:B------:R-:W-:-:S04]  /*9070*/  FMUL R27, R32, UR21 ;  /* 0x00000015201b7c20 */ /* 0x000fc80008400000 */
[----:B------:R-:W-:-:S05]  /*9080*/  FFMA R27, R162, UR20, R27 ;  /* 0x00000014a21b7c23 */ /* 0x000fca000800001b */
[----:B------:R-:W-:-:S05]  /*9090*/  F2FP.SATFINITE.E4M3.F32.PACK_AB_MERGE_C R27, RZ, R27, RZ ;  /* 0x0000001bff1b723e */ /* 0x000fca00048070ff */
[----:B------:R0:W-:Y:S01]  /*90a0*/  @!P3 STG.E.U8 desc[UR16][R28.64], R27 ;  /* 0x0000001b1c00b986 */ /* 0x0001e2000c101110 */
[----:B------:R-:W-:Y:S05]  /*90b0*/  @P2 BRA `(.L_x_171) ;  /* 0x0000000000042947 */ /* 0x000fea0003800000 */
[----:B------:R2:W5:Y:S02]  /*90c0*/  LDG.E.U8 R26, desc[UR16][R24.64+0x1] ;  /* 0x00000110181a7981 */ /* 0x000564000c1e1100 */
.L_x_171:
[----:B------:R-:W-:Y:S05]  /*90d0*/  BSYNC B1 ;  /* 0x0000000000017941 */ /* 0x000fea0003800000 */
.L_x_170:
[----:B-----5:R-:W-:Y:S01]  /*90e0*/  LOP3.LUT R26, R26, 0xff, RZ, 0xc0, !PT ;  /* 0x000000ff1a1a7812 */ /* 0x020fe200078ec0ff */
[----:B------:R-:W-:Y:S01]  /*90f0*/  BSSY B1, `(.L_x_172) ;  /* 0x0000013000017945 */ /* 0x000fe20003800000 */
[----:B------:R-:W-:Y:S02]  /*9100*/  IADD3 R43, P1, R43, 0x88, RZ ;  /* 0x000000882b2b7810 */ /* 0x000fe40007f3e0ff */
[----:B------:R-:W-:Y:S02]  /*9110*/  F2FP.F16.E4M3.UNPACK_B R26, R26 ;  /* 0x0000001aff1a723e */ /* 0x000fe400020006ff */
[----:B------:R-:W-:Y:S01]  /*9120*/  PRMT R32, RZ, 0x7610, R32 ;  /* 0x00007610ff207816 */ /* 0x000fe20000000020 */
[----:B------:R-:W-:Y:S01]  /*9130*/  IMAD.X R38, RZ, RZ, R39, P1 ;  /* 0x000000ffff267224 */ /* 0x000fe200008e0627 */
[----:B------:R-:W-:Y:S01]  /*9140*/  ISETP.GE.AND P1, PT, R42, 0x89, PT ;  /* 0x000000892a00780c */ /* 0x000fe20003f26270 */
[----:B------:R-:W-:Y:S02]  /*9150*/  HADD2.F32 R26, -RZ, R26.H0_H0 ;  /* 0x2000001aff1a7230 */ /* 0x000fe40000004100 */
[----:B------:R-:W-:Y:S01]  /*9160*/  IMAD R38, R38, UR6, RZ ;  /* 0x0000000626267c24 */ /* 0x000fe2000f8e02ff */
[----:B------:R-:W-:Y:S01]  /*9170*/  ISETP.LT.OR P5, PT, R41, 0x1, !P1 ;  /* 0x000000012900780c */ /* 0x000fe20004fa1670 */
[----:B------:R-:W-:-:S04]  /*9180*/  IMAD.WIDE.U32 R36, R43, UR6, R36 ;  /* 0x000000062b247c25 */ /* 0x000fc8000f8e0024 */
[----:B------:R-:W-:Y:S01]  /*9190*/  FMUL R26, R26, UR21 ;  /* 0x000000151a1a7c20 */ /* 0x000fe20008400000 */
[----:B------:R-:W-:-:S03]  /*91a0*/  IMAD R43, R43, UR7, R38 ;  /* 0x000000072b2b7c24 */ /* 0x000fc6000f8e0226 */
[----:B------:R-:W-:Y:S01]  /*91b0*/  FFMA R161, R161, UR20, R26 ;  /* 0x00000014a1a17c23 */ /* 0x000fe2000800001a */
[----:B------:R-:W-:-:S04]  /*91c0*/  IADD3 R26, P3, R36, UR8, RZ ;  /* 0x00000008241a7c10 */ /* 0x000fc8000ff7e0ff */
[----:B------:R-:W-:Y:S02]  /*91d0*/  F2FP.SATFINITE.E4M3.F32.PACK_AB_MERGE_C R161, RZ, R161, RZ ;  /* 0x000000a1ffa1723e */ /* 0x000fe400048070ff */
[----:B0-----:R-:W-:-:S03]  /*91e0*/  IADD3.X R27, R37, UR9, R43, P3, !PT ;  /* 0x00000009251b7c10 */ /* 0x001fc60009ffe42b */
[----:B------:R0:W-:Y:S01]  /*91f0*/  @!P2 STG.E.U8 desc[UR16][R28.64+0x1], R161 ;  /* 0x000001a11c00a986 */ /* 0x0001e2000c101110 */
[----:B------:R-:W-:Y:S05]  /*9200*/  @P5 BRA `(.L_x_173) ;  /* 0x0000000000045947 */ /* 0x000fea0003800000 */
[----:B------:R3:W5:Y:S02]  /*9210*/  LDG.E.U8 R32, desc[UR16][R26.64] ;  /* 0x000000101a207981 */ /* 0x000764000c1e1100 */
.L_x_173:
[----:B------:R-:W-:Y:S05]  /*9220*/  BSYNC B1 ;  /* 0x0000000000017941 */ /* 0x000fea0003800000 */
.L_x_172:
        /* <DEDUP_REMOVED lines=12> */
.L_x_175:
[----:B------:R-:W-:Y:S05]  /*92f0*/  BSYNC B1 ;  /* 0x0000000000017941 */ /* 0x000fea0003800000 */
.L_x_174:
        /* <DEDUP_REMOVED lines=12> */
.L_x_177:
[----:B------:R-:W-:Y:S05]  /*93c0*/  BSYNC B1 ;  /* 0x0000000000017941 */ /* 0x000fea0003800000 */
.L_x_176:
        /* <DEDUP_REMOVED lines=12> */
.L_x_179:
[----:B------:R-:W-:Y:S05]  /*9490*/  BSYNC B1 ;  /* 0x0000000000017941 */ /* 0x000fea0003800000 */
.L_x_178:
        /* <DEDUP_REMOVED lines=12> */
.L_x_181:
[----:B------:R-:W-:Y:S05]  /*9560*/  BSYNC B1 ;  /* 0x0000000000017941 */ /* 0x000fea0003800000 */
.L_x_180:
        /* <DEDUP_REMOVED lines=12> */
.L_x_183:
[----:B------:R-:W-:Y:S05]  /*9630*/  BSYNC B1 ;  /* 0x0000000000017941 */ /* 0x000fea0003800000 */
.L_x_182:
        /* <DEDUP_REMOVED lines=12> */
.L_x_185:
[----:B------:R-:W-:Y:S05]  /*9700*/  BSYNC B1 ;  /* 0x0000000000017941 */ /* 0x000fea0003800000 */
.L_x_184:
        /* <DEDUP_REMOVED lines=12> */
.L_x_187:
[----:B------:R-:W-:Y:S05]  /*97d0*/  BSYNC B1 ;  /* 0x0000000000017941 */ /* 0x000fea0003800000 */
.L_x_186:
        /* <DEDUP_REMOVED lines=12> */
.L_x_189:
[----:B------:R-:W-:Y:S05]  /*98a0*/  BSYNC B1 ;  /* 0x0000000000017941 */ /* 0x000fea0003800000 */
.L_x_188:
        /* <DEDUP_REMOVED lines=12> */
.L_x_191:
[----:B------:R-:W-:Y:S05]  /*9970*/  BSYNC B1 ;  /* 0x0000000000017941 */ /* 0x000fea0003800000 */
.L_x_190:
[----:B-----5:R-:W-:Y:S01]  /*9980*/  LOP3.LUT R32, R32, 0xff, RZ, 0xc0, !PT ;  /* 0x000000ff20207812 */ /* 0x020fe200078ec0ff */
[----:B------:R-:W-:Y:S01]  /*9990*/  BSSY B1, `(.L_x_192) ;  /* 0x000000b000017945 */ /* 0x000fe20003800000 */
[----:B------:R-:W-:Y:S02]  /*99a0*/  ISETP.LT.OR P3, PT, R41, 0x19, !P0 ;  /* 0x000000192900780c */ /* 0x000fe40004761670 */
[----:B------:R-:W-:-:S05]  /*99b0*/  F2FP.F16.E4M3.UNPACK_B R32, R32 ;  /* 0x00000020ff20723e */ /* 0x000fca00020006ff */
[----:B------:R-:W-:-:S05]  /*99c0*/  HADD2.F32 R32, -RZ, R32.H0_H0 ;  /* 0x20000020ff207230 */ /* 0x000fca0000004100 */
[----:B------:R-:W-:-:S04]  /*99d0*/  FMUL R32, R32, UR21 ;  /* 0x0000001520207c20 */ /* 0x000fc80008400000 */
[----:B------:R-:W-:Y:S01]  /*99e0*/  FFMA R32, R23, UR20, R32 ;  /* 0x0000001417207c23 */ /* 0x000fe20008000020 */
[----:B------:R-:W-:-:S04]  /*99f0*/  PRMT R23, RZ, 0x7610, R23 ;  /* 0x00007610ff177816 */ /* 0x000fc80000000017 */
[----:B----4-:R-:W-:-:S05]  /*9a00*/  F2FP.SATFINITE.E4M3.F32.PACK_AB_MERGE_C R33, RZ, R32, RZ ;  /* 0x00000020ff21723e */ /* 0x010fca00048070ff */
[----:B------:R4:W-:Y:S01]  /*9a10*/  @!P2 STG.E.U8 desc[UR16][R30.64+0x11], R33 ;  /* 0x000011211e00a986 */ /* 0x0009e2000c101110 */
[----:B------:R-:W-:Y:S05]  /*9a20*/  @P3 BRA `(.L_x_193) ;  /* 0x0000000000043947 */ /* 0x000fea0003800000 */
[----:B------:R0:W5:Y:S02]  /*9a30*/  LDG.E.U8 R23, desc[UR16][R24.64+0x18] ;  /* 0x0000181018177981 */ /* 0x000164000c1e1100 */
.L_x_193:
[----:B------:R-:W-:Y:S05]  /*9a40*/  BSYNC B1 ;  /* 0x0000000000017941 */ /* 0x000fea0003800000 */
.L_x_192:
        /* <DEDUP_REMOVED lines=8> */
[----:B------:R-:W-:-:S05]  /*9ad0*/  F2FP.SATFINITE.E4M3.F32.PACK_AB_MERGE_C R23, RZ, R23, RZ ;  /* 0x00000017ff17723e */ /* 0x000fca00048070ff */
[----:B------:R0:W-:Y:S01]  /*9ae0*/  @!P3 STG.E.U8 desc[UR16][R28.64+0x18], R23 ;  /* 0x000018171c00b986 */ /* 0x0001e2000c101110 */
[----:B------:R-:W-:Y:S05]  /*9af0*/  @P2 BRA `(.L_x_195) ;  /* 0x0000000000042947 */ /* 0x000fea0003800000 */
[----:B------:R0:W5:Y:S02]  /*9b00*/  LDG.E.U8 R22, desc[UR16][R24.64+0x19] ;  /* 0x0000191018167981 */ /* 0x000164000c1e1100 */
.L_x_195:
[----:B------:R-:W-:Y:S05]  /*9b10*/  BSYNC B1 ;  /* 0x0000000000017941 */ /* 0x000fea0003800000 */
.L_x_194:
        /* <DEDUP_REMOVED lines=8> */
[----:B0-----:R-:W-:-:S05]  /*9ba0*/  F2FP.SATFINITE.E4M3.F32.PACK_AB_MERGE_C R23, RZ, R22, RZ ;  /* 0x00000016ff17723e */ /* 0x001fca00048070ff */
[----:B------:R0:W-:Y:S01]  /*9bb0*/  @!P2 STG.E.U8 desc[UR16][R28.64+0x19], R23 ;  /* 0x000019171c00a986 */ /* 0x0001e2000c101110 */
[----:B------:R-:W-:Y:S05]  /*9bc0*/  @P3 BRA `(.L_x_197) ;  /* 0x0000000000043947 */ /* 0x000fea0003800000 */
[----:B------:R0:W5:Y:S02]  /*9bd0*/  LDG.E.U8 R21, desc[UR16][R26.64+0x18] ;  /* 0x000018101a157981 */ /* 0x000164000c1e1100 */
.L_x_197:
[----:B------:R-:W-:Y:S05]  /*9be0*/  BSYNC B1 ;  /* 0x0000000000017941 */ /* 0x000fea0003800000 */
.L_x_196:
        /* <DEDUP_REMOVED lines=12> */
.L_x_199:
[----:B------:R-:W-:Y:S05]  /*9cb0*/  BSYNC B1 ;  /* 0x0000000000017941 */ /* 0x000fea0003800000 */
.L_x_198:
        /* <DEDUP_REMOVED lines=12> */
.L_x_201:
[----:B------:R-:W-:Y:S05]  /*9d80*/  BSYNC B1 ;  /* 0x0000000000017941 */ /* 0x000fea0003800000 */
.L_x_200:
        /* <DEDUP_REMOVED lines=12> */
.L_x_203:
[----:B------:R-:W-:Y:S05]  /*9e50*/  BSYNC B1 ;  /* 0x0000000000017941 */ /* 0x000fea0003800000 */
.L_x_202:
        /* <DEDUP_REMOVED lines=12> */
.L_x_205:
[----:B------:R-:W-:Y:S05]  /*9f20*/  BSYNC B1 ;  /* 0x0000000000017941 */ /* 0x000fea0003800000 */
.L_x_204:
        /* <DEDUP_REMOVED lines=12> */
.L_x_207:
[----:B------:R-:W-:Y:S05]  /*9ff0*/  BSYNC B1 ;  /* 0x0000000000017941 */ /* 0x000fea0003800000 */
.L_x_206:
        /* <DEDUP_REMOVED lines=12> */
.L_x_209:
[----:B------:R-:W-:Y:S05]  /*a0c0*/  BSYNC B1 ;  /* 0x0000000000017941 */ /* 0x000fea0003800000 */
.L_x_208:
        /* <DEDUP_REMOVED lines=12> */
.L_x_211:
[----:B------:R-:W-:Y:S05]  /*a190*/  BSYNC B1 ;  /* 0x0000000000017941 */ /* 0x000fea0003800000 */
.L_x_210:
        /* <DEDUP_REMOVED lines=12> */
.L_x_213:
[----:B------:R-:W-:Y:S05]  /*a260*/  BSYNC B1 ;  /* 0x0000000000017941 */ /* 0x000fea0003800000 */
.L_x_212:
        /* <DEDUP_REMOVED lines=12> */
.L_x_215:
[----:B------:R-:W-:Y:S05]  /*a330*/  BSYNC B1 ;  /* 0x0000000000017941 */ /* 0x000fea0003800000 */
.L_x_214:
        /* <DEDUP_REMOVED lines=12> */
.L_x_217:
[----:B------:R-:W-:Y:S05]  /*a400*/  BSYNC B1 ;  /* 0x0000000000017941 */ /* 0x000fea0003800000 */
.L_x_216:
        /* <DEDUP_REMOVED lines=12> */
.L_x_219:
[----:B------:R-:W-:Y:S05]  /*a4d0*/  BSYNC B1 ;  /* 0x0000000000017941 */ /* 0x000fea0003800000 */
.L_x_218:
        /* <DEDUP_REMOVED lines=12> */
.L_x_221:
[----:B------:R-:W-:Y:S05]  /*a5a0*/  BSYNC B1 ;  /* 0x0000000000017941 */ /* 0x000fea0003800000 */
.L_x_220:
        /* <DEDUP_REMOVED lines=12> */
.L_x_223:
[----:B------:R-:W-:Y:S05]  /*a670*/  BSYNC B1 ;  /* 0x0000000000017941 */ /* 0x000fea0003800000 */
.L_x_222:
        /* <DEDUP_REMOVED lines=12> */
.L_x_225:
[----:B------:R-:W-:Y:S05]  /*a740*/  BSYNC B1 ;  /* 0x0000000000017941 */ /* 0x000fea0003800000 */
.L_x_224:
        /* <DEDUP_REMOVED lines=12> */
.L_x_227:
[----:B------:R-:W-:Y:S05]  /*a810*/  BSYNC B1 ;  /* 0x0000000000017941 */ /* 0x000fea0003800000 */
.L_x_226:
        /* <DEDUP_REMOVED lines=12> */
.L_x_229:
[----:B------:R-:W-:Y:S05]  /*a8e0*/  BSYNC B1 ;  /* 0x0000000000017941 */ /* 0x000fea0003800000 */
.L_x_228:
        /* <DEDUP_REMOVED lines=12> */
.L_x_231:
[----:B------:R-:W-:Y:S05]  /*a9b0*/  BSYNC B1 ;  /* 0x0000000000017941 */ /* 0x000fea0003800000 */
.L_x_230:
        /* <DEDUP_REMOVED lines=12> */
.L_x_233:
[----:B------:R-:W-:Y:S05]  /*aa80*/  BSYNC B1 ;  /* 0x0000000000017941 */ /* 0x000fea0003800000 */
.L_x_232:
        /* <DEDUP_REMOVED lines=12> */
.L_x_235:
[----:B------:R-:W-:Y:S05]  /*ab50*/  BSYNC B1 ;  /* 0x0000000000017941 */ /* 0x000fea0003800000 */
.L_x_234:
[----:B-----5:R-:W-:Y:S01]  /*ab60*/  LOP3.LUT R2, R2, 0xff, RZ, 0xc0, !PT ;  /* 0x000000ff02027812 */ /* 0x020fe200078ec0ff */
[----:B------:R-:W-:Y:S01]  /*ab70*/  BSSY B1, `(.L_x_236) ;  /* 0x000000b000017945 */ /* 0x000fe20003800000 */
[----:B------:R-:W-:Y:S02]  /*ab80*/  ISETP.LT.OR P3, PT, R41, 0x41, !P1 ;  /* 0x000000412900780c */ /* 0x000fe40004f61670 */
[----:B------:R-:W-:-:S05]  /*ab90*/  F2FP.F16.E4M3.UNPACK_B R2, R2 ;  /* 0x00000002ff02723e */ /* 0x000fca00020006ff */
[----:B------:R-:W-:-:S05]  /*aba0*/  HADD2.F32 R2, -RZ, R2.H0_H0 ;  /* 0x20000002ff027230 */ /* 0x000fca0000004100 */
[----:B0-----:R-:W-:-:S04]  /*abb0*/  FMUL R3, R2, UR21 ;  /* 0x0000001502037c20 */ /* 0x001fc80008400000 */
[----:B------:R-:W-:Y:S01]  /*abc0*/  FFMA R3, R0, UR20, R3 ;  /* 0x0000001400037c23 */ /* 0x000fe20008000003 */
[----:B------:R-:W-:-:S04]  /*abd0*/  PRMT R0, RZ, 0x7610, R0 ;  /* 0x00007610ff007816 */ /* 0x000fc80000000000 */
[----:B------:R-:W-:-:S05]  /*abe0*/  F2FP.SATFINITE.E4M3.F32.PACK_AB_MERGE_C R3, RZ, R3, RZ ;  /* 0x00000003ff03723e */ /* 0x000fca00048070ff */
[----:B------:R0:W-:Y:S01]  /*abf0*/  @!P2 STG.E.U8 desc[UR16][R28.64+0x41], R3 ;  /* 0x000041031c00a986 */ /* 0x0001e2000c101110 */
[----:B------:R-:W-:Y:S05]  /*ac00*/  @P3 BRA `(.L_x_237) ;  /* 0x0000000000043947 */ /* 0x000fea0003800000 */
[----:B------:R0:W5:Y:S02]  /*ac10*/  LDG.E.U8 R0, desc[UR16][R26.64+0x40] ;  /* 0x000040101a007981 */ /* 0x000164000c1e1100 */
.L_x_237:
[----:B------:R-:W-:Y:S05]  /*ac20*/  BSYNC B1 ;  /* 0x0000000000017941 */ /* 0x000fea0003800000 */
.L_x_236:
[----:B------:R-:W2:Y:S01]  /*ac30*/  LDL.LU R2, [R1] ;  /* 0x0000000001027983 */ /* 0x000ea20000300800 */
[----:B-----5:R-:W-:Y:S01]  /*ac40*/  LOP3.LUT R0, R0, 0xff, RZ, 0xc0, !PT ;  /* 0x000000ff00007812 */ /* 0x020fe200078ec0ff */
[----:B------:R-:W-:Y:S01]  /*ac50*/  BSSY B1, `(.L_x_238) ;  /* 0x000000b000017945 */ /* 0x000fe20003800000 */
[----:B------:R-:W-:Y:S02]  /*ac60*/  ISETP.LT.OR P2, PT, R41, 0x42, !P1 ;  /* 0x000000422900780c */ /* 0x000fe40004f41670 */
[----:B------:R-:W-:-:S05]  /*ac70*/  F2FP.F16.E4M3.UNPACK_B R0, R0 ;  /* 0x00000000ff00723e */ /* 0x000fca00020006ff */
[----:B------:R-:W-:-:S05]  /*ac80*/  HADD2.F32 R0, -RZ, R0.H0_H0 ;  /* 0x20000000ff007230 */ /* 0x000fca0000004100 */
[----:B------:R-:W-:-:S04]  /*ac90*/  FMUL R0, R0, UR21 ;  /* 0x0000001500007c20 */ /* 0x000fc80008400000 */
[----:B--2---:R-:W-:-:S05]  /*aca0*/  FFMA R0, R2, UR20, R0 ;  /* 0x0000001402007c23 */ /* 0x004fca0008000000 */
[----:B0-----:R-:W-:Y:S02]  /*acb0*/  F2FP.SATFINITE.E4M3.F32.PACK_AB_MERGE_C R3, RZ, R0, RZ ;  /* 0x00000000ff03723e */ /* 0x001fe400048070ff */
[----:B------:R-:W-:-:S03]  /*acc0*/  PRMT R0, RZ, 0x7610, R0 ;  /* 0x00007610ff007816 */ /* 0x000fc60000000000 */
[----:B------:R0:W-:Y:S01]  /*acd0*/  @!P3 STG.E.U8 desc[UR16][R30.64+0x40], R3 ;  /* 0x000040031e00b986 */ /* 0x0001e2000c101110 */
[----:B------:R-:W-:Y:S05]  /*ace0*/  @P2 BRA `(.L_x_239) ;  /* 0x0000000000042947 */ /* 0x000fea0003800000 */
[----:B------:R2:W5:Y:S02]  /*acf0*/  LDG.E.U8 R0, desc[UR16][R26.64+0x41] ;  /* 0x000041101a007981 */ /* 0x000564000c1e1100 */
.L_x_239:
[----:B------:R-:W-:Y:S05]  /*ad00*/  BSYNC B1 ;  /* 0x0000000000017941 */ /* 0x000fea0003800000 */
.L_x_238:
[----:B------:R-:W3:Y:S01]  /*ad10*/  LDL.LU R2, [R1+0x4] ;  /* 0x0000040001027983 */ /* 0x000ee20000300800 */
[----:B-----5:R-:W-:Y:S01]  /*ad20*/  LOP3.LUT R0, R0, 0xff, RZ, 0xc0, !PT ;  /* 0x000000ff00007812 */ /* 0x020fe200078ec0ff */
[----:B------:R-:W-:Y:S01]  /*ad30*/  BSSY B1, `(.L_x_240) ;  /* 0x000000b000017945 */ /* 0x000fe20003800000 */
[----:B------:R-:W-:Y:S02]  /*ad40*/  ISETP.LT.OR P3, PT, R41, 0x49, !P0 ;  /* 0x000000492900780c */ /* 0x000fe40004761670 */
[----:B------:R-:W-:-:S05]  /*ad50*/  F2FP.F16.E4M3.UNPACK_B R0, R0 ;  /* 0x00000000ff00723e */ /* 0x000fca00020006ff */
[----:B------:R-:W-:-:S05]  /*ad60*/  HADD2.F32 R0, -RZ, R0.H0_H0 ;  /* 0x20000000ff007230 */ /* 0x000fca0000004100 */
[----:B------:R-:W-:-:S04]  /*ad70*/  FMUL R0, R0, UR21 ;  /* 0x0000001500007c20 */ /* 0x000fc80008400000 */
[----:B---3--:R-:W-:-:S05]  /*ad80*/  FFMA R0, R2, UR20, R0 ;  /* 0x0000001402007c23 */ /* 0x008fca0008000000 */
[----:B0-----:R-:W-:Y:S02]  /*ad90*/  F2FP.SATFINITE.E4M3.F32.PACK_AB_MERGE_C R3, RZ, R0, RZ ;  /* 0x00000000ff03723e */ /* 0x001fe400048070ff */
[----:B------:R-:W-:-:S03]  /*ada0*/  PRMT R0, RZ, 0x7610, R0 ;  /* 0x00007610ff007816 */ /* 0x000fc60000000000 */
[----:B------:R0:W-:Y:S01]  /*adb0*/  @!P2 STG.E.U8 desc[UR16][R30.64+0x41], R3 ;  /* 0x000041031e00a986 */ /* 0x0001e2000c101110 */
[----:B------:R-:W-:Y:S05]  /*adc0*/  @P3 BRA `(.L_x_241) ;  /* 0x0000000000043947 */ /* 0x000fea0003800000 */
[----:B------:R3:W5:Y:S02]  /*add0*/  LDG.E.U8 R0, desc[UR16][R24.64+0x48] ;  /* 0x0000481018007981 */ /* 0x000764000c1e1100 */
.L_x_241:
[----:B------:R-:W-:Y:S05]  /*ade0*/  BSYNC B1 ;  /* 0x0000000000017941 */ /* 0x000fea0003800000 */
.L_x_240:
[----:B------:R-:W2:Y:S01]  /*adf0*/  LDL.LU R2, [R1+0x8] ;  /* 0x0000080001027983 */ /* 0x000ea20000300800 */
        /* <DEDUP_REMOVED lines=12> */
.L_x_243:
[----:B------:R-:W-:Y:S05]  /*aec0*/  BSYNC B1 ;  /* 0x0000000000017941 */ /* 0x000fea0003800000 */
.L_x_242:
        /* <DEDUP_REMOVED lines=13> */
.L_x_245:
[----:B------:R-:W-:Y:S05]  /*afa0*/  BSYNC B1 ;  /* 0x0000000000017941 */ /* 0x000fea0003800000 */
.L_x_244:
        /* <DEDUP_REMOVED lines=13> */
.L_x_247:
[----:B------:R-:W-:Y:S05]  /*b080*/  BSYNC B1 ;  /* 0x0000000000017941 */ /* 0x000fea0003800000 */
.L_x_246:
        /* <DEDUP_REMOVED lines=13> */
.L_x_249:
[----:B------:R-:W-:Y:S05]  /*b160*/  BSYNC B1 ;  /* 0x0000000000017941 */ /* 0x000fea0003800000 */
.L_x_248:
        /* <DEDUP_REMOVED lines=13> */
.L_x_251:
[----:B------:R-:W-:Y:S05]  /*b240*/  BSYNC B1 ;  /* 0x0000000000017941 */ /* 0x000fea0003800000 */
.L_x_250:
        /* <DEDUP_REMOVED lines=13> */
.L_x_253:
[----:B------:R-:W-:Y:S05]  /*b320*/  BSYNC B1 ;  /* 0x0000000000017941 */ /* 0x000fea0003800000 */
.L_x_252:
        /* <DEDUP_REMOVED lines=13> */
.L_x_255:
[----:B------:R-:W-:Y:S05]  /*b400*/  BSYNC B1 ;  /* 0x0000000000017941 */ /* 0x000fea0003800000 */
.L_x_254:
        /* <DEDUP_REMOVED lines=13> */
.L_x_257:
[----:B------:R-:W-:Y:S05]  /*b4e0*/  BSYNC B1 ;  /* 0x0000000000017941 */ /* 0x000fea0003800000 */
.L_x_256:
        /* <DEDUP_REMOVED lines=13> */
.L_x_259:
[----:B------:R-:W-:Y:S05]  /*b5c0*/  BSYNC B1 ;  /* 0x0000000000017941 */ /* 0x000fea0003800000 */
.L_x_258:
        /* <DEDUP_REMOVED lines=13> */
.L_x_261:
[----:B------:R-:W-:Y:S05]  /*b6a0*/  BSYNC B1 ;  /* 0x0000000000017941 */ /* 0x000fea0003800000 */
.L_x_260:
        /* <DEDUP_REMOVED lines=13> */
.L_x_263:
[----:B------:R-:W-:Y:S05]  /*b780*/  BSYNC B1 ;  /* 0x0000000000017941 */ /* 0x000fea0003800000 */
.L_x_262:
        /* <DEDUP_REMOVED lines=13> */
.L_x_265:
[----:B------:R-:W-:Y:S05]  /*b860*/  BSYNC B1 ;  /* 0x0000000000017941 */ /* 0x000fea0003800000 */
.L_x_264:
        /* <DEDUP_REMOVED lines=13> */
.L_x_267:
[----:B------:R-:W-:Y:S05]  /*b940*/  BSYNC B1 ;  /* 0x0000000000017941 */ /* 0x000fea0003800000 */
.L_x_266:
        /* <DEDUP_REMOVED lines=13> */
.L_x_269:
[----:B------:R-:W-:Y:S05]  /*ba20*/  BSYNC B1 ;  /* 0x0000000000017941 */ /* 0x000fea0003800000 */
.L_x_268:
        /* <DEDUP_REMOVED lines=13> */
.L_x_271:
[----:B------:R-:W-:Y:S05]  /*bb00*/  BSYNC B1 ;  /* 0x0000000000017941 */ /* 0x000fea0003800000 */
.L_x_270:
        /* <DEDUP_REMOVED lines=13> */
.L_x_273:
[----:B------:R-:W-:Y:S05]  /*bbe0*/  BSYNC B1 ;  /* 0x0000000000017941 */ /* 0x000fea0003800000 */
.L_x_272:
        /* <DEDUP_REMOVED lines=13> */
.L_x_275:
[----:B------:R-:W-:Y:S05]  /*bcc0*/  BSYNC B1 ;  /* 0x0000000000017941 */ /* 0x000fea0003800000 */
.L_x_274:
        /* <DEDUP_REMOVED lines=13> */
.L_x_277:
[----:B------:R-:W-:Y:S05]  /*bda0*/  BSYNC B1 ;  /* 0x0000000000017941 */ /* 0x000fea0003800000 */
.L_x_276:
        /* <DEDUP_REMOVED lines=13> */
.L_x_279:
[----:B------:R-:W-:Y:S05]  /*be80*/  BSYNC B1 ;  /* 0x0000000000017941 */ /* 0x000fea0003800000 */
.L_x_278:
        /* <DEDUP_REMOVED lines=13> */
.L_x_281:
[----:B------:R-:W-:Y:S05]  /*bf60*/  BSYNC B1 ;  /* 0x0000000000017941 */ /* 0x000fea0003800000 */
.L_x_280:
        /* <DEDUP_REMOVED lines=13> */
.L_x_283:
[----:B------:R-:W-:Y:S05]  /*c040*/  BSYNC B1 ;  /* 0x0000000000017941 */ /* 0x000fea0003800000 */
.L_x_282:
        /* <DEDUP_REMOVED lines=13> */
.L_x_285:
[----:B------:R-:W-:Y:S05]  /*c120*/  BSYNC B1 ;  /* 0x0000000000017941 */ /* 0x000fea0003800000 */
.L_x_284:
        /* <DEDUP_REMOVED lines=13> */
.L_x_287:
[----:B------:R-:W-:Y:S05]  /*c200*/  BSYNC B1 ;  /* 0x0000000000017941 */ /* 0x000fea0003800000 */
.L_x_286:
        /* <DEDUP_REMOVED lines=13> */
.L_x_289:
[----:B------:R-:W-:Y:S05]  /*c2e0*/  BSYNC B1 ;  /* 0x0000000000017941 */ /* 0x000fea0003800000 */
.L_x_288:
        /* <DEDUP_REMOVED lines=13> */
.L_x_291:
[----:B------:R-:W-:Y:S05]  /*c3c0*/  BSYNC B1 ;  /* 0x0000000000017941 */ /* 0x000fea0003800000 */
.L_x_290:
        /* <DEDUP_REMOVED lines=13> */
.L_x_293:
[----:B------:R-:W-:Y:S05]  /*c4a0*/  BSYNC B1 ;  /* 0x0000000000017941 */ /* 0x000fea0003800000 */
.L_x_292:
        /* <DEDUP_REMOVED lines=13> */
.L_x_295:
[----:B------:R-:W-:Y:S05]  /*c580*/  BSYNC B1 ;  /* 0x0000000000017941 */ /* 0x000fea0003800000 */
.L_x_294:
[----:B------:R-:W-:Y:S05]  /*c590*/  @P1 BRA `(.L_x_296) ;  /* 0x0000002000ac1947 */ /* 0x000fea0003800000 */
[----:B------:R-:W2:Y:S01]  /*c5a0*/  LDL.LU R2, [R1+0x74] ;  /* 0x0000740001027983 */ /* 0x000ea20000300800 */
[----:B-----5:R-:W-:-:S04]  /*c5b0*/  LOP3.LUT R0, R0, 0xff, RZ, 0xc0, !PT ;  /* 0x000000ff00007812 */ /* 0x020fc800078ec0ff */
[----:B------:R-:W-:-:S05]  /*c5c0*/  F2FP.F16.E4M3.UNPACK_B R0, R0 ;  /* 0x00000000ff00723e */ /* 0x000fca00020006ff */
[----:B------:R-:W-:-:S05]  /*c5d0*/  HADD2.F32 R0, -RZ, R0.H0_H0 ;  /* 0x20000000ff007230 */ /* 0x000fca0000004100 */
[----:B------:R-:W-:-:S04]  /*c5e0*/  FMUL R0, R0, UR21 ;  /* 0x0000001500007c20 */ /* 0x000fc80008400000 */
[----:B--2---:R-:W-:-:S05]  /*c5f0*/  FFMA R0, R2, UR20, R0 ;  /* 0x0000001402007c23 */ /* 0x004fca0008000000 */
[----:B0-----:R-:W-:-:S05]  /*c600*/  F2FP.SATFINITE.E4M3.F32.PACK_AB_MERGE_C R3, RZ, R0, RZ ;  /* 0x00000000ff03723e */ /* 0x001fca00048070ff */
[----:B------:R0:W-:Y:S01]  /*c610*/  STG.E.U8 desc[UR16][R30.64+0x79], R3 ;  /* 0x000079031e007986 */ /* 0x0001e2000c101110 */
[----:B------:R-:W-:Y:S05]  /*c620*/  BRA `(.L_x_296) ;  /* 0x0000002000887947 */ /* 0x000fea0003800000 */
.L_x_39:
[C---:B------:R-:W-:Y:S01]  /*c630*/  ISETP.GE.AND P3, PT, R42.reuse, 0x1, PT ;  /* 0x000000012a00780c */ /* 0x040fe20003f66270 */
[----:B------:R-:W2:Y:S01]  /*c640*/  LDL.LU R227, [R1+0x10] ;  /* 0x0000100001e37983 */ /* 0x000ea20000300800 */
[----:B------:R-:W-:Y:S01]  /*c650*/  ISETP.GE.AND P2, PT, R42, 0x9, PT ;  /* 0x000000092a00780c */ /* 0x000fe20003f46270 */
[----:B------:R-:W-:Y:S01]  /*c660*/  FMUL R225, R225, UR20 ;  /* 0x00000014e1e17c20 */ /* 0x000fe20008400000 */
[C---:B------:R-:W-:Y:S01]  /*c670*/  ISETP.LT.OR P0, PT, R41.reuse, 0x1, !P3 ;  /* 0x000000012900780c */ /* 0x040fe20005f01670 */
[----:B------:R-:W-:Y:S01]  /*c680*/  FMUL R226, R226, UR20 ;  /* 0x00000014e2e27c20 */ /* 0x000fe20008400000 */
[----:B------:R-:W-:Y:S01]  /*c690*/  ISETP.LT.OR P1, PT, R41, 0x2, !P3 ;  /* 0x000000022900780c */ /* 0x000fe20005f21670 */
[----:B------:R-:W-:Y:S01]  /*c6a0*/  FMUL R223, R223, UR20 ;  /* 0x00000014dfdf7c20 */ /* 0x000fe20008400000 */
[----:B------:R-:W-:Y:S01]  /*c6b0*/  ISETP.LT.OR P6, PT, R41, 0x2, !P2 ;  /* 0x000000022900780c */ /* 0x000fe200057c1670 */
[----:B------:R-:W-:Y:S01]  /*c6c0*/  FMUL R224, R224, UR20 ;  /* 0x00000014e0e07c20 */ /* 0x000fe20008400000 */
[----:B------:R-:W-:-:S02]  /*c6d0*/  F2FP.SATFINITE.E4M3.F32.PACK_AB_MERGE_C R33, RZ, R226, RZ ;  /* 0x000000e2ff21723e */ /* 0x000fc400048070ff */
[----:B------:R-:W-:Y:S01]  /*c6e0*/  F2FP.SATFINITE.E4M3.F32.PACK_AB_MERGE_C R225, RZ, R225, RZ ;  /* 0x000000e1ffe1723e */ /* 0x000fe200048070ff */
[----:B------:R-:W-:Y:S01]  /*c6f0*/  FMUL R222, R222, UR20 ;  /* 0x00000014dede7c20 */ /* 0x000fe20008400000 */
[----:B------:R-:W-:Y:S01]  /*c700*/  ISETP.LT.OR P5, PT, R41, 0x1, !P2 ;  /* 0x000000012900780c */ /* 0x000fe200057a1670 */
[----:B------:R-:W-:Y:S01]  /*c710*/  FMUL R221, R221, UR20 ;  /* 0x00000014dddd7c20 */ /* 0x000fe20008400000 */
[----:B------:R-:W-:Y:S01]  /*c720*/  F2FP.SATFINITE.E4M3.F32.PACK_AB_MERGE_C R223, RZ, R223, RZ ;  /* 0x000000dfffdf723e */ /* 0x000fe200048070ff */
[----:B------:R0:W-:Y:S01]  /*c730*/  @!P0 STG.E.U8 desc[UR16][R24.64], R33 ;  /* 0x0000002118008986 */ /* 0x0001e2000c101110 */
[----:B------:R-:W-:-:S03]  /*c740*/  ISETP.LT.OR P0, PT, R41, 0x9, !P3 ;  /* 0x000000092900780c */ /* 0x000fc60005f01670 */
[----:B------:R-:W-:Y:S01]  /*c750*/  @!P1 STG.E.U8 desc[UR16][R24.64+0x1], R225 ;  /* 0x000001e118009986 */ /* 0x000fe2000c101110 */
[----:B------:R-:W-:-:S03]  /*c760*/  ISETP.LT.OR P1, PT, R41, 0xa, !P3 ;  /* 0x0000000a2900780c */ /* 0x000fc60005f21670 */
[----:B------:R-:W-:Y:S01]  /*c770*/  @!P6 STG.E.U8 desc[UR16][R26.64+0x1], R223 ;  /* 0x000001df1a00e986 */ /* 0x000fe2000c101110 */
[----:B------:R-:W-:Y:S01]  /*c780*/  ISETP.LT.OR P6, PT, R41, 0xa, !P2 ;  /* 0x0000000a2900780c */ /* 0x000fe200057c1670 */
[----:B------:R-:W-:Y:S01]  /*c790*/  FMUL R219, R219, UR20 ;  /* 0x00000014dbdb7c20 */ /* 0x000fe20008400000 */
[----:B------:R-:W-:Y:S01]  /*c7a0*/  F2FP.SATFINITE.E4M3.F32.PACK_AB_MERGE_C R35, RZ, R224, RZ ;  /* 0x000000e0ff23723e */ /* 0x000fe200048070ff */
[----:B------:R-:W-:Y:S01]  /*c7b0*/  FMUL R220, R220, UR20 ;  /* 0x00000014dcdc7c20 */ /* 0x000fe20008400000 */
[----:B0-----:R-:W-:Y:S01]  /*c7c0*/  F2FP.SATFINITE.E4M3.F32.PACK_AB_MERGE_C R33, RZ, R222, RZ ;  /* 0x000000deff21723e */ /* 0x001fe200048070ff */
[----:B------:R-:W-:Y:S01]  /*c7d0*/  FMUL R218, R218, UR20 ;  /* 0x00000014dada7c20 */ /* 0x000fe20008400000 */
[----:B------:R-:W-:Y:S01]  /*c7e0*/  F2FP.SATFINITE.E4M3.F32.PACK_AB_MERGE_C R221, RZ, R221, RZ ;  /* 0x000000ddffdd723e */ /* 0x000fe200048070ff */
[----:B------:R0:W-:Y:S01]  /*c7f0*/  @!P5 STG.E.U8 desc[UR16][R26.64], R35 ;  /* 0x000000231a00d986 */ /* 0x0001e2000c101110 */
[C---:B------:R-:W-:Y:S02]  /*c800*/  ISETP.LT.OR P5, PT, R41.reuse, 0x9, !P2 ;  /* 0x000000092900780c */ /* 0x040fe400057a1670 */
        /* <DEDUP_REMOVED lines=8> */
[----:B0-----:R-:W-:Y:S01]  /*c890*/  F2FP.SATFINITE.E4M3.F32.PACK_AB_MERGE_C R35, RZ, R220, RZ ;  /* 0x000000dcff23723e */ /* 0x001fe200048070ff */
[----:B------:R-:W-:Y:S01]  /*c8a0*/  FMUL R215, R215, UR20 ;  /* 0x00000014d7d77c20 */ /* 0x000fe20008400000 */
[----:B------:R-:W3:Y:S01]  /*c8b0*/  LDL.LU R226, [R1+0xc] ;  /* 0x00000c0001e27983 */ /* 0x000ee20000300800 */
[----:B-1----:R-:W-:Y:S02]  /*c8c0*/  F2FP.SATFINITE.E4M3.F32.PACK_AB_MERGE_C R33, RZ, R218, RZ ;  /* 0x000000daff21723e */ /* 0x002fe400048070ff */
[----:B------:R-:W-:Y:S01]  /*c8d0*/  F2FP.SATFINITE.E4M3.F32.PACK_AB_MERGE_C R217, RZ, R217, RZ ;  /* 0x000000d9ffd9723e */ /* 0x000fe200048070ff */
[----:B------:R0:W-:Y:S01]  /*c8e0*/  @!P5 STG.E.U8 desc[UR16][R26.64+0x8], R35 ;  /* 0x000008231a00d986 */ /* 0x0001e2000c101110 */
[----:B------:R-:W-:-:S02]  /*c8f0*/  ISETP.LT.OR P5, PT, R41, 0x11, !P2 ;  /* 0x000000112900780c */ /* 0x000fc400057a1670 */
[----:B------:R-:W-:Y:S01]  /*c900*/  F2FP.SATFINITE.E4M3.F32.PACK_AB_MERGE_C R215, RZ, R215, RZ ;  /* 0x000000d7ffd7723e */ /* 0x000fe200048070ff */
[----:B------:R-:W4:Y:S01]  /*c910*/  LDL.LU R224, [R1+0x8] ;  /* 0x0000080001e07983 */ /* 0x000f220000300800 */
[----:B------:R-:W-:-:S03]  /*c920*/  FMUL R216, R216, UR20 ;  /* 0x00000014d8d87c20 */ /* 0x000fc60008400000 */
[----:B------:R-:W3:Y:S04]  /*c930*/  LDL.LU R225, [R1+0x4] ;  /* 0x0000040001e17983 */ /* 0x000ee80000300800 */
[----:B------:R-:W4:Y:S01]  /*c940*/  LDL.LU R223, [R1] ;  /* 0x0000000001df7983 */ /* 0x000f220000300800 */
[----:B0-----:R-:W-:Y:S01]  /*c950*/  F2FP.SATFINITE.E4M3.F32.PACK_AB_MERGE_C R35, RZ, R216, RZ ;  /* 0x000000d8ff23723e */ /* 0x001fe200048070ff */
[----:B------:R-:W-:Y:S01]  /*c960*/  FMUL R214, R214, UR20 ;  /* 0x00000014d6d67c20 */ /* 0x000fe20008400000 */
[----:B------:R-:W-:Y:S01]  /*c970*/  FMUL R213, R213, UR20 ;  /* 0x00000014d5d57c20 */ /* 0x000fe20008400000 */
[----:B------:R0:W-:Y:S01]  /*c980*/  @!P0 STG.E.U8 desc[UR16][R24.64+0x10], R33 ;  /* 0x0000102118008986 */ /* 0x0001e2000c101110 */
[----:B------:R-:W-:Y:S01]  /*c990*/  ISETP.LT.OR P0, PT, R41, 0x19, !P3 ;  /* 0x000000192900780c */ /* 0x000fe20005f01670 */
[----:B------:R-:W-:Y:S01]  /*c9a0*/  FMUL R211, R211, UR20 ;  /* 0x00000014d3d37c20 */ /* 0x000fe20008400000 */
[----:B------:R-:W-:Y:S01]  /*c9b0*/  FMUL R212, R212, UR20 ;  /* 0x00000014d4d47c20 */ /* 0x000fe20008400000 */
[----:B------:R-:W-:Y:S01]  /*c9c0*/  @!P1 STG.E.U8 desc[UR16][R24.64+0x11], R217 ;  /* 0x000011d918009986 */ /* 0x000fe2000c101110 */
[C---:B------:R-:W-:Y:S01]  /*c9d0*/  ISETP.LT.OR P1, PT, R41.reuse, 0x1a, !P3 ;  /* 0x0000001a2900780c */ /* 0x040fe20005f21670 */
[----:B------:R-:W-:Y:S01]  /*c9e0*/  FMUL R210, R210, UR20 ;  /* 0x00000014d2d27c20 */ /* 0x000fe20008400000 */
[----:B------:R-:W-:Y:S01]  /*c9f0*/  F2FP.SATFINITE.E4M3.F32.PACK_AB_MERGE_C R213, RZ, R213, RZ ;  /* 0x000000d5ffd5723e */ /* 0x000fe200048070ff */
[----:B------:R-:W-:Y:S01]  /*ca00*/  @!P6 STG.E.U8 desc[UR16][R26.64+0x11], R215 ;  /* 0x000011d71a00e986 */ /* 0x000fe2000c101110 */
[----:B------:R-:W-:Y:S01]  /*ca10*/  ISETP.LT.OR P6, PT, R41, 0x1a, !P2 ;  /* 0x0000001a2900780c */ /* 0x000fe200057c1670 */
[----:B------:R-:W-:Y:S01]  /*ca20*/  FMUL R209, R209, UR20 ;  /* 0x00000014d1d17c20 */ /* 0x000fe20008400000 */
[----:B------:R-:W-:Y:S01]  /*ca30*/  F2FP.SATFINITE.E4M3.F32.PACK_AB_MERGE_C R211, RZ, R211, RZ ;  /* 0x000000d3ffd3723e */ /* 0x000fe200048070ff */
[----:B------:R1:W-:Y:S01]  /*ca40*/  @!P5 STG.E.U8 desc[UR16][R26.64+0x10], R35 ;  /* 0x000010231a00d986 */ /* 0x0003e2000c101110 */
[----:B0-----:R-:W-:Y:S01]  /*ca50*/  F2FP.SATFINITE.E4M3.F32.PACK_AB_MERGE_C R33, RZ, R214, RZ ;  /* 0x000000d6ff21723e */ /* 0x001fe200048070ff */
[----:B------:R-:W-:Y:S01]  /*ca60*/  FMUL R207, R207, UR20 ;  /* 0x00000014cfcf7c20 */ /* 0x000fe20008400000 */
[C---:B------:R-:W-:Y:S01]  /*ca70*/  ISETP.LT.OR P5, PT, R41.reuse, 0x19, !P2 ;  /* 0x000000192900780c */ /* 0x040fe200057a1670 */
[----:B------:R-:W-:Y:S01]  /*ca80*/  FMUL R208, R208, UR20 ;  /* 0x00000014d0d07c20 */ /* 0x000fe20008400000 */
[----:B------:R-:W-:Y:S01]  /*ca90*/  F2FP.SATFINITE.E4M3.F32.PACK_AB_MERGE_C R209, RZ, R209, RZ ;  /* 0x000000d1ffd1723e */ /* 0x000fe200048070ff */
[----:B------:R0:W-:Y:S01]  /*caa0*/  @!P0 STG.E.U8 desc[UR16][R24.64+0x18], R33 ;  /* 0x0000182118008986 */ /* 0x0001e2000c101110 */
[C---:B------:R-:W-:Y:S01]  /*cab0*/  ISETP.LT.OR P0, PT, R41.reuse, 0x21, !P3 ;  /* 0x000000212900780c */ /* 0x040fe20005f01670 */
[----:B------:R-:W-:Y:S01]  /*cac0*/  FMUL R206, R206, UR20 ;  /* 0x00000014cece7c20 */ /* 0x000fe20008400000 */
[----:B------:R-:W-:Y:S01]  /*cad0*/  F2FP.SATFINITE.E4M3.F32.PACK_AB_MERGE_C R207, RZ, R207, RZ ;  /* 0x000000cfffcf723e */ /* 0x000fe200048070ff */
[----:B------:R-:W-:Y:S01]  /*cae0*/  @!P1 STG.E.U8 desc[UR16][R24.64+0x19], R213 ;  /* 0x000019d518009986 */ /* 0x000fe2000c101110 */
[----:B------:R-:W-:Y:S01]  /*caf0*/  ISETP.LT.OR P1, PT, R41, 0x22, !P3 ;  /* 0x000000222900780c */ /* 0x000fe20005f21670 */
[----:B------:R-:W-:Y:S01]  /*cb00*/  FMUL R205, R205, UR20 ;  /* 0x00000014cdcd7c20 */ /* 0x000fe20008400000 */
[----:B-1----:R-:W-:Y:S01]  /*cb10*/  F2FP.SATFINITE.E4M3.F32.PACK_AB_MERGE_C R35, RZ, R212, RZ ;  /* 0x000000d4ff23723e */ /* 0x002fe200048070ff */
        /* <DEDUP_REMOVED lines=11> */
[----:B------:R-:W-:Y:S01]  /*cbd0*/  ISETP.LT.OR P0, PT, R41, 0x29, !P3 ;  /* 0x000000292900780c */ /* 0x000fe20005f01670 */
[----:B------:R-:W-:Y:S01]  /*cbe0*/  FMUL R201, R201, UR20 ;  /* 0x00000014c9c97c20 */ /* 0x000fe20008400000 */
[----:B------:R-:W-:Y:S01]  /*cbf0*/  FMUL R199, R199, UR20 ;  /* 0x00000014c7c77c20 */ /* 0x000fe20008400000 */
[----:B------:R-:W-:Y:S01]  /*cc00*/  @!P1 STG.E.U8 desc[UR16][R24.64+0x21], R209 ;  /* 0x000021d118009986 */ /* 0x000fe2000c101110 */
[C---:B------:R-:W-:Y:S01]  /*cc10*/  ISETP.LT.OR P1, PT, R41.reuse, 0x2a, !P3 ;  /* 0x0000002a2900780c */ /* 0x040fe20005f21670 */
        /* <DEDUP_REMOVED lines=9> */
[----:B------:R-:W-:Y:S01]  /*ccb0*/  ISETP.LT.OR P5, PT, R41, 0x29, !P2 ;  /* 0x000000292900780c */ /* 0x000fe200057a1670 */
[----:B------:R-:W-:Y:S01]  /*ccc0*/  FMUL R195, R195, UR20 ;  /* 0x00000014c3c37c20 */ /* 0x000fe20008400000 */
[----:B------:R-:W-:Y:S01]  /*ccd0*/  F2FP.SATFINITE.E4M3.F32.PACK_AB_MERGE_C R199, RZ, R199, RZ ;  /* 0x000000c7ffc7723e */ /* 0x000fe200048070ff */
[----:B------:R0:W-:Y:S01]  /*cce0*/  @!P0 STG.E.U8 desc[UR16][R24.64+0x28], R33 ;  /* 0x0000282118008986 */ /* 0x0001e2000c101110 */
[C---:B------:R-:W-:Y:S01]  /*ccf0*/  ISETP.LT.OR P0, PT, R41.reuse, 0x31, !P3 ;  /* 0x000000312900780c */ /* 0x040fe20005f01670 */
[----:B------:R-:W-:Y:S01]  /*cd00*/  FMUL R196, R196, UR20 ;  /* 0x00000014c4c47c20 */ /* 0x000fe20008400000 */
[----:B------:R-:W-:Y:S01]  /*cd10*/  F2FP.SATFINITE.E4M3.F32.PACK_AB_MERGE_C R197, RZ, R197, RZ ;  /* 0x000000c5ffc5723e */ /* 0x000fe200048070ff */
        /* <DEDUP_REMOVED lines=59> */
[C---:B------:R-:W-:Y:S01]  /*d0d0*/  ISETP.LT.OR P6, PT, R41.reuse, 0x4a, !P2 ;  /* 0x0000004a2900780c */ /* 0x040fe200057c1670 */
        /* <DEDUP_REMOVED lines=57> */
[----:B------:R-:W-:Y:S01]  /*d470*/  ISETP.LT.OR P5, PT, R41, 0x61, !P3 ;  /* 0x000000612900780c */ /* 0x000fe20005fa1670 */
[----:B------:R-:W-:Y:S01]  /*d480*/  FMUL R161, R161, UR20 ;  /* 0x00000014a1a17c20 */ /* 0x000fe20008400000 */
[----:B0-----:R-:W-:Y:S01]  /*d490*/  F2FP.SATFINITE.E4M3.F32.PACK_AB_MERGE_C R33, RZ, R178, RZ ;  /* 0x000000b2ff21723e */ /* 0x001fe200048070ff */
[----:B------:R-:W-:Y:S01]  /*d4a0*/  FMUL R160, R160, UR20 ;  /* 0x00000014a0a07c20 */ /* 0x000fe20008400000 */
[----:B------:R-:W-:Y:S01]  /*d4b0*/  FMUL R159, R159, UR20 ;  /* 0x000000149f9f7c20 */ /* 0x000fe20008400000 */
[----:B------:R-:W-:Y:S01]  /*d4c0*/  FMUL R157, R157, UR20 ;  /* 0x000000149d9d7c20 */ /* 0x000fe20008400000 */
[----:B------:R-:W-:Y:S01]  /*d4d0*/  F2FP.SATFINITE.E4M3.F32.PACK_AB_MERGE_C R161, RZ, R161, RZ ;  /* 0x000000a1ffa1723e */ /* 0x000fe200048070ff */
[----:B------:R-:W-:Y:S01]  /*d4e0*/  FMUL R158, R158, UR20 ;  /* 0x000000149e9e7c20 */ /* 0x000fe20008400000 */
[----:B------:R-:W-:Y:S01]  /*d4f0*/  FMUL R156, R156, UR20 ;  /* 0x000000149c9c7c20 */ /* 0x000fe20008400000 */
[----:B------:R-:W-:Y:S01]  /*d500*/  @!P6 STG.E.U8 desc[UR16][R24.64+0x61], R177 ;  /* 0x000061b11800e986 */ /* 0x000fe2000c101110 */
[----:B------:R-:W-:Y:S01]  /*d510*/  ISETP.LT.OR P6, PT, R41, 0x69, !P3 ;  /* 0x000000692900780c */ /* 0x000fe20005fc1670 */
[----:B------:R-:W-:Y:S01]  /*d520*/  FMUL R155, R155, UR20 ;  /* 0x000000149b9b7c20 */ /* 0x000fe20008400000 */
[----:B-1----:R-:W-:Y:S01]  /*d530*/  F2FP.SATFINITE.E4M3.F32.PACK_AB_MERGE_C R35, RZ, R176, RZ ;  /* 0x000000b0ff23723e */ /* 0x002fe200048070ff */
[----:B------:R0:W-:Y:S01]  /*d540*/  @!P5 STG.E.U8 desc[UR16][R24.64+0x60], R33 ;  /* 0x000060211800d986 */ /* 0x0001e2000c101110 */
        /* <DEDUP_REMOVED lines=16> */
[----:B-1----:R-:W-:Y:S01]  /*d650*/  F2FP.SATFINITE.E4M3.F32.PACK_AB_MERGE_C R35, RZ, R170, RZ ;  /* 0x000000aaff23723e */ /* 0x002fe200048070ff */
[----:B------:R-:W-:Y:S01]  /*d660*/  @!P0 STG.E.U8 desc[UR16][R24.64+0x69], R173 ;  /* 0x000069ad18008986 */ /* 0x000fe2000c101110 */
        /* <DEDUP_REMOVED lines=12> */
[----:B------:R-:W-:Y:S01]  /*d730*/  ISETP.LT.OR P6, PT, R41, 0x79, !P3 ;  /* 0x000000792900780c */ /* 0x000fe20005fc1670 */
[----:B------:R-:W-:Y:S01]  /*d740*/  FMUL R17, R17, UR20 ;  /* 0x0000001411117c20 */ /* 0x000fe20008400000 */
[----:B------:R-:W-:Y:S01]  /*d750*/  ISETP.LT.OR P3, PT, R41, 0x7a, !P3 ;  /* 0x0000007a2900780c */ /* 0x000fe20005f61670 */
[----:B------:R-:W-:Y:S01]  /*d760*/  @!P0 STG.E.U8 desc[UR16][R24.64+0x71], R169 ;  /* 0x000071a918008986 */ /* 0x000fe2000c101110 */
[----:B0-----:R-:W-:Y:S01]  /*d770*/  F2FP.SATFINITE.E4M3.F32.PACK_AB_MERGE_C R33, RZ, R168, RZ ;  /* 0x000000a8ff21723e */ /* 0x001fe200048070ff */
[----:B------:R-:W-:Y:S01]  /*d780*/  FMUL R18, R18, UR20 ;  /* 0x0000001412127c20 */ /* 0x000fe20008400000 */
[----:B------:R-:W-:Y:S01]  /*d790*/  ISETP.GE.AND P0, PT, R42, 0x89, PT ;  /* 0x000000892a00780c */ /* 0x000fe20003f06270 */
[----:B------:R-:W-:Y:S01]  /*d7a0*/  FMUL R16, R16, UR20 ;  /* 0x0000001410107c20 */ /* 0x000fe20008400000 */
[----:B------:R-:W-:Y:S01]  /*d7b0*/  F2FP.SATFINITE.E4M3.F32.PACK_AB_MERGE_C R21, RZ, R21, RZ ;  /* 0x00000015ff15723e */ /* 0x000fe200048070ff */
[----:B------:R0:W-:Y:S01]  /*d7c0*/  @!P1 STG.E.U8 desc[UR16][R26.64+0x70], R33 ;  /* 0x000070211a009986 */ /* 0x0001e2000c101110 */
[----:B------:R-:W-:Y:S01]  /*d7d0*/  ISETP.GE.AND P1, PT, R42, 0x81, PT ;  /* 0x000000812a00780c */ /* 0x000fe20003f26270 */
[----:B------:R-:W-:Y:S01]  /*d7e0*/  FMUL R15, R15, UR20 ;  /* 0x000000140f0f7c20 */ /* 0x000fe20008400000 */
[----:B-1----:R-:W-:Y:S01]  /*d7f0*/  F2FP.SATFINITE.E4M3.F32.PACK_AB_MERGE_C R35, RZ, R166, RZ ;  /* 0x000000a6ff23723e */ /* 0x002fe200048070ff */
[----:B------:R-:W-:Y:S01]  /*d800*/  @!P5 STG.E.U8 desc[UR16][R26.64+0x71], R167 ;  /* 0x000071a71a00d986 */ /* 0x000fe2000c101110 */
[----:B------:R-:W-:Y:S01]  /*d810*/  ISETP.LT.OR P5, PT, R41, 0x79, !P2 ;  /* 0x000000792900780c */ /* 0x000fe200057a1670 */
[----:B------:R-:W-:Y:S01]  /*d820*/  FMUL R13, R13, UR20 ;  /* 0x000000140d0d7c20 */ /* 0x000fe20008400000 */
[C---:B------:R-:W-:Y:S01]  /*d830*/  ISETP.LT.OR P2, PT, R41.reuse, 0x7a, !P2 ;  /* 0x0000007a2900780c */ /* 0x040fe20005741670 */
        /* <DEDUP_REMOVED lines=9> */
[----:B------:R-:W-:Y:S01]  /*d8d0*/  F2FP.SATFINITE.E4M3.F32.PACK_AB_MERGE_C R17, RZ, R17, RZ ;  /* 0x00000011ff11723e */ /* 0x000fe200048070ff */
[----:B------:R-:W-:Y:S01]  /*d8e0*/  @!P5 STG.E.U8 desc[UR16][R26.64+0x78], R37 ;  /* 0x000078251a00d986 */ /* 0x000fe2000c101110 */
[----:B------:R-:W-:Y:S01]  /*d8f0*/  ISETP.LT.OR P5, PT, R41, 0x1, !P0 ;  /* 0x000000012900780c */ /* 0x000fe200047a1670 */
[----:B------:R-:W-:Y:S01]  /*d900*/  FMUL R9, R9, UR20 ;  /* 0x0000001409097c20 */ /* 0x000fe20008400000 */
[----:B------:R-:W-:Y:S01]  /*d910*/  F2FP.SATFINITE.E4M3.F32.PACK_AB_MERGE_C R15, RZ, R15, RZ ;  /* 0x0000000fff0f723e */ /* 0x000fe200048070ff */
[----:B------:R0:W-:Y:S01]  /*d920*/  @!P2 STG.E.U8 desc[UR16][R26.64+0x79], R163 ;  /* 0x000079a31a00a986 */ /* 0x0001e2000c101110 */
[C---:B------:R-:W-:Y:S01]  /*d930*/  ISETP.LT.OR P2, PT, R41.reuse, 0xa, !P1 ;  /* 0x0000000a2900780c */ /* 0x040fe20004f41670 */
        /* <DEDUP_REMOVED lines=9> */
[----:B------:R-:W-:Y:S01]  /*d9d0*/  F2FP.SATFINITE.E4M3.F32.PACK_AB_MERGE_C R11, RZ, R11, RZ ;  /* 0x0000000bff0b723e */ /* 0x000fe200048070ff */
[----:B------:R2:W-:Y:S01]  /*d9e0*/  @!P5 STG.E.U8 desc[UR16][R30.64], R33 ;  /* 0x000000211e00d986 */ /* 0x0005e2000c101110 */
[----:B------:R-:W-:Y:S01]  /*d9f0*/  ISETP.LT.OR P5, PT, R41, 0x9, !P0 ;  /* 0x000000092900780c */ /* 0x000fe200047a1670 */
[----:B------:R-:W-:Y:S01]  /*da00*/  FMUL R5, R5, UR20 ;  /* 0x0000001405057c20 */ /* 0x000fe20008400000 */
[----:B0-----:R-:W-:Y:S01]  /*da10*/  F2FP.SATFINITE.E4M3.F32.PACK_AB_MERGE_C R27, RZ, R156, RZ ;  /* 0x0000009cff1b723e */ /* 0x001fe200048070ff */
[----:B-----5:R-:W-:Y:S01]  /*da20*/  FMUL R0, R0, UR20 ;  /* 0x0000001400007c20 */ /* 0x020fe20008400000 */
[----:B------:R-:W-:Y:S01]  /*da30*/  F2FP.SATFINITE.E4M3.F32.PACK_AB_MERGE_C R9, RZ, R9, RZ ;  /* 0x00000009ff09723e */ /* 0x000fe200048070ff */
[----:B------:R-:W-:Y:S01]  /*da40*/  FMUL R6, R6, UR20 ;  /* 0x0000001406067c20 */ /* 0x000fe20008400000 */
[----:B------:R-:W-:Y:S01]  /*da50*/  F2FP.SATFINITE.E4M3.F32.PACK_AB_MERGE_C R7, RZ, R7, RZ ;  /* 0x00000007ff07723e */ /* 0x000fe200048070ff */
[----:B------:R-:W3:Y:S01]  /*da60*/  LDL.LU R221, [R1+0x14] ;  /* 0x0000140001dd7983 */ /* 0x000ee20000300800 */
[----:B-1----:R-:W-:Y:S01]  /*da70*/  F2FP.SATFINITE.E4M3.F32.PACK_AB_MERGE_C R25, RZ, R158, RZ ;  /* 0x0000009eff19723e */ /* 0x002fe200048070ff */
[----:B------:R-:W-:Y:S01]  /*da80*/  FMUL R2, R2, UR20 ;  /* 0x0000001402027c20 */ /* 0x000fe20008400000 */
[----:B------:R-:W-:Y:S01]  /*da90*/  F2FP.SATFINITE.E4M3.F32.PACK_AB_MERGE_C R5, RZ, R5, RZ ;  /* 0x00000005ff05723e */ /* 0x000fe200048070ff */
[----:B------:R-:W-:Y:S01]  /*daa0*/  @!P6 STG.E.U8 desc[UR16][R30.64+0x1], R159 ;  /* 0x0000019f1e00e986 */ /* 0x000fe2000c101110 */
[----:B------:R-:W-:Y:S01]  /*dab0*/  ISETP.LT.OR P6, PT, R41, 0xa, !P0 ;  /* 0x0000000a2900780c */ /* 0x000fe200047c1670 */
[----:B------:R-:W-:Y:S01]  /*dac0*/  FMUL R3, R3, UR20 ;  /* 0x0000001403037c20 */ /* 0x000fe20008400000 */
[----:B--2---:R-:W-:Y:S01]  /*dad0*/  F2FP.SATFINITE.E4M3.F32.PACK_AB_MERGE_C R33, RZ, R152, RZ ;  /* 0x00000098ff21723e */ /* 0x004fe200048070ff */
[----:B------:R-:W-:Y:S01]  /*dae0*/  @!P2 STG.E.U8 desc[UR16][R28.64+0x9], R157 ;  /* 0x0000099d1c00a986 */ /* 0x000fe2000c101110 */
[----:B------:R-:W-:Y:S01]  /*daf0*/  ISETP.LT.OR P2, PT, R41, 0x12, !P1 ;  /* 0x000000122900780c */ /* 0x000fe20004f41670 */
[----:B------:R-:W-:-:S02]  /*db00*/  FMUL R4, R4, UR20 ;  /* 0x0000001404047c20 */ /* 0x000fc40008400000 */
[----:B------:R0:W-:Y:S01]  /*db10*/  @!P3 STG.E.U8 desc[UR16][R28.64+0x8], R25 ;  /* 0x000008191c00b986 */ /* 0x0001e2000c101110 */
[----:B------:R-:W-:-:S03]  /*db20*/  ISETP.LT.OR P3, PT, R41, 0x11, !P1 ;  /* 0x000000112900780c */ /* 0x000fc60004f61670 */
[----:B------:R1:W-:Y:S01]  /*db30*/  @!P5 STG.E.U8 desc[UR16][R30.64+0x8], R27 ;  /* 0x0000081b1e00d986 */ /* 0x0003e2000c101110 */
[----:B------:R-:W-:-:S03]  /*db40*/  ISETP.LT.OR P5, PT, R41, 0x11, !P0 ;  /* 0x000000112900780c */ /* 0x000fc600047a1670 */
[----:B------:R-:W-:Y:S01]  /*db50*/  @!P6 STG.E.U8 desc[UR16][R30.64+0x9], R155 ;  /* 0x0000099b1e00e986 */ /* 0x000fe2000c101110 */
[----:B------:R-:W-:-:S03]  /*db60*/  ISETP.LT.OR P6, PT, R41, 0x12, !P0 ;  /* 0x000000122900780c */ /* 0x000fc600047c1670 */
[----:B------:R-:W-:Y:S01]  /*db70*/  @!P2 STG.E.U8 desc[UR16][R28.64+0x11], R153 ;  /* 0x000011991c00a986 */ /* 0x000fe2000c101110 */
[----:B------:R-:W-:Y:S02]  /*db80*/  ISETP.LT.OR P2, PT, R41, 0x1a, !P1 ;  /* 0x0000001a2900780c */ /* 0x000fe40004f41670 */
[----:B0-----:R-:W-:Y:S01]  /*db90*/  F2FP.SATFINITE.E4M3.F32.PACK_AB_MERGE_C R25, RZ, R154, RZ ;  /* 0x0000009aff19723e */ /* 0x001fe200048070ff */
[----:B------:R-:W2:Y:S01]  /*dba0*/  LDL.LU R220, [R1+0x18] ;  /* 0x0000180001dc7983 */ /* 0x000ea20000300800 */
[----:B-1----:R-:W-:-:S03]  /*dbb0*/  F2FP.SATFINITE.E4M3.F32.PACK_AB_MERGE_C R27, RZ, R20, RZ ;  /* 0x00000014ff1b723e */ /* 0x002fc600048070ff */
[----:B------:R0:W-:Y:S01]  /*dbc0*/  @!P3 STG.E.U8 desc[UR16][R28.64+0x10], R25 ;  /* 0x000010191c00b986 */ /* 0x0001e2000c101110 */
[----:B------:R-:W-:-:S03]  /*dbd0*/  ISETP.LT.OR P3, PT, R41, 0x19, !P1 ;  /* 0x000000192900780c */ /* 0x000fc60004f61670 */
[----:B------:R-:W-:Y:S01]  /*dbe0*/  @!P5 STG.E.U8 desc[UR16][R30.64+0x10], R33 ;  /* 0x000010211e00d986 */ /* 0x000fe2000c101110 */
[----:B------:R-:W-:-:S03]  /*dbf0*/  ISETP.LT.OR P5, PT, R41, 0x19, !P0 ;  /* 0x000000192900780c */ /* 0x000fc600047a1670 */
[----:B------:R1:W-:Y:S01]  /*dc00*/  @!P6 STG.E.U8 desc[UR16][R30.64+0x11], R23 ;  /* 0x000011171e00e986 */ /* 0x0003e2000c101110 */
[----:B------:R-:W-:-:S03]  /*dc10*/  ISETP.LT.OR P6, PT, R41, 0x1a, !P0 ;  /* 0x0000001a2900780c */ /* 0x000fc600047c1670 */
[----:B------:R4:W-:Y:S01]  /*dc20*/  @!P2 STG.E.U8 desc[UR16][R28.64+0x19], R21 ;  /* 0x000019151c00a986 */ /* 0x0009e2000c101110 */
[C---:B------:R-:W-:Y:S02]  /*dc30*/  ISETP.LT.OR P2, PT, R41.reuse, 0x22, !P1 ;  /* 0x000000222900780c */ /* 0x040fe40004f41670 */
[----:B0-----:R-:W-:Y:S01]  /*dc40*/  F2FP.SATFINITE.E4M3.F32.PACK_AB_MERGE_C R25, RZ, R22, RZ ;  /* 0x00000016ff19723e */ /* 0x001fe200048070ff */
[----:B------:R-:W2:Y:S04]  /*dc50*/  LDL.LU R222, [R1+0x1c] ;  /* 0x00001c0001de7983 */ /* 0x000ea80000300800 */
[----:B------:R-:W-:Y:S01]  /*dc60*/  @!P3 STG.E.U8 desc[UR16][R28.64+0x18], R25 ;  /* 0x000018191c00b986 */ /* 0x000fe2000c101110 */
[C---:B------:R-:W-:Y:S02]  /*dc70*/  ISETP.LT.OR P3, PT, R41.reuse, 0x21, !P1 ;  /* 0x000000212900780c */ /* 0x040fe40004f61670 */
[----:B-1----:R-:W-:Y:S01]  /*dc80*/  F2FP.SATFINITE.E4M3.F32.PACK_AB_MERGE_C R23, RZ, R18, RZ ;  /* 0x00000012ff17723e */ /* 0x002fe200048070ff */
[----:B------:R-:W-:Y:S01]  /*dc90*/  @!P5 STG.E.U8 desc[UR16][R30.64+0x18], R27 ;  /* 0x0000181b1e00d986 */ /* 0x000fe2000c101110 */
[----:B------:R-:W-:-:S02]  /*dca0*/  ISETP.LT.OR P5, PT, R41, 0x21, !P0 ;  /* 0x000000212900780c */ /* 0x000fc400047a1670 */
[----:B----4-:R-:W-:Y:S01]  /*dcb0*/  F2FP.SATFINITE.E4M3.F32.PACK_AB_MERGE_C R21, RZ, R16, RZ ;  /* 0x00000010ff15723e */ /* 0x010fe200048070ff */
[----:B------:R0:W-:Y:S01]  /*dcc0*/  @!P6 STG.E.U8 desc[UR16][R30.64+0x19], R19 ;  /* 0x000019131e00e986 */ /* 0x0001e2000c101110 */
[----:B------:R-:W-:-:S03]  /*dcd0*/  ISETP.LT.OR P6, PT, R41, 0x22, !P0 ;  /* 0x000000222900780c */ /* 0x000fc600047c1670 */
[----:B------:R1:W-:Y:S01]  /*dce0*/  @!P2 STG.E.U8 desc[UR16][R28.64+0x21], R17 ;  /* 0x000021111c00a986 */ /* 0x0003e2000c101110 */
[----:B------:R-:W-:-:S03]  /*dcf0*/  ISETP.LT.OR P2, PT, R41, 0x2a, !P1 ;  /* 0x0000002a2900780c */ /* 0x000fc60004f41670 */
[----:B------:R-:W-:Y:S01]  /*dd00*/  @!P3 STG.E.U8 desc[UR16][R28.64+0x20], R23 ;  /* 0x000020171c00b986 */ /* 0x000fe2000c101110 */
[----:B------:R-:W-:-:S03]  /*dd10*/  ISETP.LT.OR P3, PT, R41, 0x29, !P1 ;  /* 0x000000292900780c */ /* 0x000fc60004f61670 */
[----:B------:R-:W-:Y:S01]  /*dd20*/  @!P5 STG.E.U8 desc[UR16][R30.64+0x20], R21 ;  /* 0x000020151e00d986 */ /* 0x000fe2000c101110 */
[C---:B------:R-:W-:Y:S02]  /*dd30*/  ISETP.LT.OR P5, PT, R41.reuse, 0x29, !P0 ;  /* 0x000000292900780c */ /* 0x040fe400047a1670 */
[----:B0-----:R-:W-:Y:S01]  /*dd40*/  F2FP.SATFINITE.E4M3.F32.PACK_AB_MERGE_C R19, RZ, R14, RZ ;  /* 0x0000000eff13723e */ /* 0x001fe200048070ff */
[----:B------:R0:W-:Y:S01]  /*dd50*/  @!P6 STG.E.U8 desc[UR16][R30.64+0x21], R15 ;  /* 0x0000210f1e00e986 */ /* 0x0001e2000c101110 */
[C---:B------:R-:W-:Y:S02]  /*dd60*/  ISETP.LT.OR P6, PT, R41.reuse, 0x2a, !P0 ;  /* 0x0000002a2900780c */ /* 0x040fe400047c1670 */
[----:B-1----:R-:W-:Y:S01]  /*dd70*/  F2FP.SATFINITE.E4M3.F32.PACK_AB_MERGE_C R17, RZ, R12, RZ ;  /* 0x0000000cff11723e */ /* 0x002fe200048070ff */
        /* <DEDUP_REMOVED lines=15> */
[----:B0-----:R-:W-:Y:S02]  /*de70*/  F2FP.SATFINITE.E4M3.F32.PACK_AB_MERGE_C R11, RZ, R6, RZ ;  /* 0x00000006ff0b723e */ /* 0x001fe400048070ff */
[C---:B------:R-:W-:Y:S01]  /*de80*/  ISETP.LT.OR P5, PT, R41.reuse, 0x39, !P0 ;  /* 0x000000392900780c */ /* 0x040fe200047a1670 */
[----:B------:R0:W-:Y:S01]  /*de90*/  @!P6 STG.E.U8 desc[UR16][R30.64+0x31], R7 ;  /* 0x000031071e00e986 */ /* 0x0001e2000c101110 */
[----:B-1----:R-:W-:Y:S02]  /*dea0*/  F2FP.SATFINITE.E4M3.F32.PACK_AB_MERGE_C R9, RZ, R4, RZ ;  /* 0x00000004ff09723e */ /* 0x002fe400048070ff */
[----:B------:R-:W-:Y:S01]  /*deb0*/  ISETP.LT.OR P6, PT, R41, 0x3a, !P0 ;  /* 0x0000003a2900780c */ /* 0x000fe200047c1670 */
[----:B------:R1:W-:Y:S04]  /*dec0*/  @!P2 STG.E.U8 desc[UR16][R28.64+0x39], R5 ;  /* 0x000039051c00a986 */ /* 0x0003e8000c101110 */
[----:B------:R4:W-:Y:S01]  /*ded0*/  @!P3 STG.E.U8 desc[UR16][R28.64+0x38], R11 ;  /* 0x0000380b1c00b986 */ /* 0x0009e2000c101110 */
[----:B------:R-:W-:Y:S01]  /*dee0*/  FMUL R4, R227, UR20 ;  /* 0x00000014e3047c20 */ /* 0x000fe20008400000 */
[----:B------:R-:W-:-:S02]  /*def0*/  ISETP.LT.OR P3, PT, R41, 0x41, !P1 ;  /* 0x000000412900780c */ /* 0x000fc40004f61670 */
[----:B0-----:R-:W-:Y:S02]  /*df00*/  F2FP.SATFINITE.E4M3.F32.PACK_AB_MERGE_C R7, RZ, R3, RZ ;  /* 0x00000003ff07723e */ /* 0x001fe400048070ff */
[----:B-1----:R-:W-:Y:S01]  /*df10*/  F2FP.SATFINITE.E4M3.F32.PACK_AB_MERGE_C R5, RZ, R0, RZ ;  /* 0x00000000ff05723e */ /* 0x002fe200048070ff */
[----:B------:R-:W-:Y:S01]  /*df20*/  FMUL R0, R223, UR20 ;  /* 0x00000014df007c20 */ /* 0x000fe20008400000 */
[----:B------:R-:W-:Y:S01]  /*df30*/  ISETP.LT.OR P2, PT, R41, 0x42, !P1 ;  /* 0x000000422900780c */ /* 0x000fe20004f41670 */
[----:B------:R-:W2:Y:S01]  /*df40*/  LDL.LU R223, [R1+0x20] ;  /* 0x0000200001df7983 */ /* 0x000ea20000300800 */
[----:B----4-:R-:W-:Y:S02]  /*df50*/  F2FP.SATFINITE.E4M3.F32.PACK_AB_MERGE_C R11, RZ, R2, RZ ;  /* 0x00000002ff0b723e */ /* 0x010fe400048070ff */
[----:B------:R-:W-:Y:S01]  /*df60*/  F2FP.SATFINITE.E4M3.F32.PACK_AB_MERGE_C R13, RZ, R0, RZ ;  /* 0x00000000ff0d723e */ /* 0x000fe200048070ff */
[----:B---3--:R-:W-:Y:S01]  /*df70*/  FMUL R0, R225, UR20 ;  /* 0x00000014e1007c20 */ /* 0x008fe20008400000 */
[----:B------:R-:W-:Y:S01]  /*df80*/  FMUL R2, R224, UR20 ;  /* 0x00000014e0027c20 */ /* 0x000fe20008400000 */
[----:B------:R-:W3:Y:S04]  /*df90*/  LDL.LU R225, [R1+0x24] ;  /* 0x0000240001e17983 */ /* 0x000ee80000300800 */
[----:B------:R-:W4:Y:S01]  /*dfa0*/  LDL.LU R224, [R1+0x28] ;  /* 0x0000280001e07983 */ /* 0x000f220000300800 */
[----:B------:R-:W-:-:S03]  /*dfb0*/  FMUL R3, R226, UR20 ;  /* 0x00000014e2037c20 */ /* 0x000fc60008400000 */
[----:B------:R-:W4:Y:S04]  /*dfc0*/  LDL.LU R226, [R1+0x2c] ;  /* 0x00002c0001e27983 */ /* 0x000f280000300800 */
[----:B------:R-:W4:Y:S04]  /*dfd0*/  LDL.LU R227, [R1+0x30] ;  /* 0x0000300001e37983 */ /* 0x000f280000300800 */
[----:B------:R-:W-:Y:S01]  /*dfe0*/  @!P5 STG.E.U8 desc[UR16][R30.64+0x38], R9 ;  /* 0x000038091e00d986 */ /* 0x000fe2000c101110 */
[----:B------:R-:W-:-:S03]  /*dff0*/  ISETP.LT.OR P5, PT, R41, 0x41, !P0 ;  /* 0x000000412900780c */ /* 0x000fc600047a1670 */
[----:B------:R0:W-:Y:S01]  /*e000*/  @!P6 STG.E.U8 desc[UR16][R30.64+0x39], R7 ;  /* 0x000039071e00e986 */ /* 0x0001e2000c101110 */
[----:B------:R-:W-:-:S03]  /*e010*/  ISETP.LT.OR P6, PT, R41, 0x42, !P0 ;  /* 0x000000422900780c */ /* 0x000fc600047c1670 */
[----:B------:R-:W-:Y:S01]  /*e020*/  @!P3 STG.E.U8 desc[UR16][R28.64+0x40], R11 ;  /* 0x0000400b1c00b986 */ /* 0x000fe2000c101110 */
[----:B------:R-:W-:-:S03]  /*e030*/  ISETP.LT.OR P3, PT, R41, 0x49, !P1 ;  /* 0x000000492900780c */ /* 0x000fc60004f61670 */
[----:B------:R1:W-:Y:S01]  /*e040*/  @!P2 STG.E.U8 desc[UR16][R28.64+0x41], R5 ;  /* 0x000041051c00a986 */ /* 0x0003e2000c101110 */
[----:B0-----:R-:W-:-:S03]  /*e050*/  F2FP.SATFINITE.E4M3.F32.PACK_AB_MERGE_C R7, RZ, R0, RZ ;  /* 0x00000000ff07723e */ /* 0x001fc600048070ff */
[----:B------:R-:W-:Y:S01]  /*e060*/  @!P5 STG.E.U8 desc[UR16][R30.64+0x40], R13 ;  /* 0x0000400d1e00d986 */ /* 0x000fe2000c101110 */
[C---:B------:R-:W-:Y:S02]  /*e070*/  ISETP.LT.OR P2, PT, R41.reuse, 0x4a, !P1 ;  /* 0x0000004a2900780c */ /* 0x040fe40004f41670 */
[----:B-1----:R-:W-:Y:S01]  /*e080*/  F2FP.SATFINITE.E4M3.F32.PACK_AB_MERGE_C R5, RZ, R2, RZ ;  /* 0x00000002ff05723e */ /* 0x002fe200048070ff */
[----:B------:R0:W-:Y:S01]  /*e090*/  @!P6 STG.E.U8 desc[UR16][R30.64+0x41], R7 ;  /* 0x000041071e00e986 */ /* 0x0001e2000c101110 */
[C---:B------:R-:W-:Y:S02]  /*e0a0*/  ISETP.LT.OR P5, PT, R41.reuse, 0x49, !P0 ;  /* 0x000000492900780c */ /* 0x040fe400047a1670 */
[C---:B------:R-:W-:Y:S01]  /*e0b0*/  ISETP.LT.OR P6, PT, R41.reuse, 0x4a, !P0 ;  /* 0x0000004a2900780c */ /* 0x040fe200047c1670 */
[----:B------:R1:W-:Y:S01]  /*e0c0*/  @!P3 STG.E.U8 desc[UR16][R28.64+0x48], R5 ;  /* 0x000048051c00b986 */ /* 0x0003e2000c101110 */
[----:B------:R-:W-:Y:S02]  /*e0d0*/  ISETP.LT.OR P3, PT, R41, 0x51, !P1 ;  /* 0x000000512900780c */ /* 0x000fe40004f61670 */
[----:B------:R-:W-:-:S02]  /*e0e0*/  F2FP.SATFINITE.E4M3.F32.PACK_AB_MERGE_C R9, RZ, R3, RZ ;  /* 0x00000003ff09723e */ /* 0x000fc400048070ff */
[----:B------:R-:W-:-:S03]  /*e0f0*/  F2FP.SATFINITE.E4M3.F32.PACK_AB_MERGE_C R11, RZ, R4, RZ ;  /* 0x00000004ff0b723e */ /* 0x000fc600048070ff */
[----:B------:R1:W-:Y:S04]  /*e100*/  @!P2 STG.E.U8 desc[UR16][R28.64+0x49], R9 ;  /* 0x000049091c00a986 */ /* 0x0003e8000c101110 */
[----:B------:R-:W-:Y:S01]  /*e110*/  @!P5 STG.E.U8 desc[UR16][R30.64+0x48], R11 ;  /* 0x0000480b1e00d986 */ /* 0x000fe2000c101110 */
[----:B------:R-:W-:-:S03]  /*e120*/  FMUL R0, R221, UR20 ;  /* 0x00000014dd007c20 */ /* 0x000fc60008400000 */
[----:B------:R-:W4:Y:S02]  /*e130*/  LDL.LU R221, [R1+0x34] ;  /* 0x0000340001dd7983 */ /* 0x000f240000300800 */
[----:B0-----:R-:W-:-:S05]  /*e140*/  F2FP.SATFINITE.E4M3.F32.PACK_AB_MERGE_C R7, RZ, R0, RZ ;  /* 0x00000000ff07723e */ /* 0x001fca00048070ff */
[----:B------:R-:W-:Y:S01]  /*e150*/  @!P6 STG.E.U8 desc[UR16][R30.64+0x49], R7 ;  /* 0x000049071e00e986 */ /* 0x000fe2000c101110 */
[----:B--2---:R-:W-:-:S03]  /*e160*/  FMUL R2, R220, UR20 ;  /* 0x00000014dc027c20 */ /* 0x004fc60008400000 */
[----:B------:R-:W2:Y:S02]  /*e170*/  LDL.LU R220, [R1+0x38] ;  /* 0x0000380001dc7983 */ /* 0x000ea40000300800 */
[----:B-1----:R-:W-:-:S05]  /*e180*/  F2FP.SATFINITE.E4M3.F32.PACK_AB_MERGE_C R5, RZ, R2, RZ ;  /* 0x00000002ff05723e */ /* 0x002fca00048070ff */
[----:B------:R0:W-:Y:S01]  /*e190*/  @!P3 STG.E.U8 desc[UR16][R28.64+0x50], R5 ;  /* 0x000050051c00b986 */ /* 0x0001e2000c101110 */
[----:B------:R-:W-:-:S03]  /*e1a0*/  FMUL R3, R222, UR20 ;  /* 0x00000014de037c20 */ /* 0x000fc60008400000 */
[----:B------:R-:W2:Y:S02]  /*e1b0*/  LDL.LU R222, [R1+0x3c] ;  /* 0x00003c0001de7983 */ /* 0x000ea40000300800 */
[----:B------:R-:W-:Y:S01]  /*e1c0*/  F2FP.SATFINITE.E4M3.F32.PACK_AB_MERGE_C R9, RZ, R3, RZ ;  /* 0x00000003ff09723e */ /* 0x000fe200048070ff */
[----:B------:R-:W-:Y:S02]  /*e1d0*/  FMUL R0, R223, UR20 ;  /* 0x00000014df007c20 */ /* 0x000fe40008400000 */
[----:B------:R-:W2:Y:S03]  /*e1e0*/  LDL.LU R223, [R1+0x40] ;  /* 0x0000400001df7983 */ /* 0x000ea60000300800 */
[----:B------:R-:W-:Y:S01]  /*e1f0*/  F2FP.SATFINITE.E4M3.F32.PACK_AB_MERGE_C R13, RZ, R0, RZ ;  /* 0x00000000ff0d723e */ /* 0x000fe200048070ff */
[----:B---3--:R-:W-:Y:S02]  /*e200*/  FMUL R2, R225, UR20 ;  /* 0x00000014e1027c20 */ /* 0x008fe40008400000 */
[----:B------:R-:W3:Y:S01]  /*e210*/  LDL.LU R225, [R1+0x44] ;  /* 0x0000440001e17983 */ /* 0x000ee20000300800 */
[----:B----4-:R-:W-:-:S03]  /*e220*/  FMUL R0, R224, UR20 ;  /* 0x00000014e0007c20 */ /* 0x010fc60008400000 */
[----:B------:R-:W4:Y:S01]  /*e230*/  LDL.LU R224, [R1+0x48] ;  /* 0x0000480001e07983 */ /* 0x000f220000300800 */
[----:B------:R-:W-:Y:S01]  /*e240*/  FMUL R3, R226, UR20 ;  /* 0x00000014e2037c20 */ /* 0x000fe20008400000 */
[----:B0-----:R-:W-:Y:S02]  /*e250*/  F2FP.SATFINITE.E4M3.F32.PACK_AB_MERGE_C R5, RZ, R0, RZ ;  /* 0x00000000ff05723e */ /* 0x001fe400048070ff */
[----:B------:R-:W4:Y:S01]  /*e260*/  LDL.LU R226, [R1+0x4c] ;  /* 0x00004c0001e27983 */ /* 0x000f220000300800 */
[----:B------:R-:W-:-:S03]  /*e270*/  FMUL R0, R227, UR20 ;  /* 0x00000014e3007c20 */ /* 0x000fc60008400000 */
[----:B------:R-:W4:Y:S01]  /*e280*/  LDL.LU R227, [R1+0x50] ;  /* 0x0000500001e37983 */ /* 0x000f220000300800 */
[C---:B------:R-:W-:Y:S02]  /*e290*/  ISETP.LT.OR P2, PT, R41.reuse, 0x52, !P1 ;  /* 0x000000522900780c */ /* 0x040fe40004f41670 */
[C---:B------:R-:W-:Y:S01]  /*e2a0*/  ISETP.LT.OR P6, PT, R41.reuse, 0x52, !P0 ;  /* 0x000000522900780c */ /* 0x040fe200047c1670 */
[----:B------:R-:W4:Y:S01]  /*e2b0*/  LDL.LU R219, [R1+0x54] ;  /* 0x0000540001db7983 */ /* 0x000f220000300800 */
[C---:B------:R-:W-:Y:S02]  /*e2c0*/  ISETP.LT.OR P5, PT, R41.reuse, 0x51, !P0 ;  /* 0x000000512900780c */ /* 0x040fe400047a1670 */
[----:B------:R-:W-:Y:S02]  /*e2d0*/  ISETP.LT.OR P3, PT, R41, 0x59, !P1 ;  /* 0x000000592900780c */ /* 0x000fe40004f61670 */
[----:B------:R-:W-:Y:S02]  /*e2e0*/  F2FP.SATFINITE.E4M3.F32.PACK_AB_MERGE_C R7, RZ, R2, RZ ;  /* 0x00000002ff07723e */ /* 0x000fe400048070ff */
[----:B------:R-:W-:-:S03]  /*e2f0*/  F2FP.SATFINITE.E4M3.F32.PACK_AB_MERGE_C R11, RZ, R0, RZ ;  /* 0x00000000ff0b723e */ /* 0x000fc600048070ff */
[----:B------:R0:W-:Y:S01]  /*e300*/  @!P2 STG.E.U8 desc[UR16][R28.64+0x51], R9 ;  /* 0x000051091c00a986 */ /* 0x0001e2000c101110 */
[----:B------:R-:W-:-:S03]  /*e310*/  ISETP.LT.OR P2, PT, R41, 0x5a, !P1 ;  /* 0x0000005a2900780c */ /* 0x000fc60004f41670 */
[----:B------:R-:W-:Y:S01]  /*e320*/  @!P6 STG.E.U8 desc[UR16][R30.64+0x51], R7 ;  /* 0x000051071e00e986 */ /* 0x000fe2000c101110 */
[----:B------:R-:W-:-:S03]  /*e330*/  ISETP.LT.OR P6, PT, R41, 0x5a, !P0 ;  /* 0x0000005a2900780c */ /* 0x000fc600047c1670 */
[----:B------:R-:W-:Y:S01]  /*e340*/  @!P5 STG.E.U8 desc[UR16][R30.64+0x50], R13 ;  /* 0x0000500d1e00d986 */ /* 0x000fe2000c101110 */
[----:B0-----:R-:W-:-:S03]  /*e350*/  F2FP.SATFINITE.E4M3.F32.PACK_AB_MERGE_C R9, RZ, R3, RZ ;  /* 0x00000003ff09723e */ /* 0x001fc600048070ff */
[----:B------:R0:W-:Y:S04]  /*e360*/  @!P3 STG.E.U8 desc[UR16][R28.64+0x58], R5 ;  /* 0x000058051c00b986 */ /* 0x0001e8000c101110 */
[----:B------:R1:W-:Y:S01]  /*e370*/  @!P2 STG.E.U8 desc[UR16][R28.64+0x59], R9 ;  /* 0x000059091c00a986 */ /* 0x0003e2000c101110 */
[----:B------:R-:W-:-:S03]  /*e380*/  FMUL R0, R221, UR20 ;  /* 0x00000014dd007c20 */ /* 0x000fc60008400000 */
[----:B------:R-:W4:Y:S02]  /*e390*/  LDL.LU R221, [R1+0x58] ;  /* 0x0000580001dd7983 */ /* 0x000f240000300800 */
[----:B0-----:R-:W-:-:S05]  /*e3a0*/  F2FP.SATFINITE.E4M3.F32.PACK_AB_MERGE_C R5, RZ, R0, RZ ;  /* 0x00000000ff05723e */ /* 0x001fca00048070ff */
[----:B------:R0:W-:Y:S01]  /*e3b0*/  @!P6 STG.E.U8 desc[UR16][R30.64+0x59], R5 ;  /* 0x000059051e00e986 */ /* 0x0001e2000c101110 */
[----:B--2---:R-:W-:-:S03]  /*e3c0*/  FMUL R2, R220, UR20 ;  /* 0x00000014dc027c20 */ /* 0x004fc60008400000 */
[----:B------:R-:W2:Y:S02]  /*e3d0*/  LDL.LU R220, [R1+0x5c] ;  /* 0x00005c0001dc7983 */ /* 0x000ea40000300800 */
[----:B------:R-:W-:Y:S01]  /*e3e0*/  F2FP.SATFINITE.E4M3.F32.PACK_AB_MERGE_C R7, RZ, R2, RZ ;  /* 0x00000002ff07723e */ /* 0x000fe200048070ff */
[----:B------:R-:W-:Y:S02]  /*e3f0*/  FMUL R3, R222, UR20 ;  /* 0x00000014de037c20 */ /* 0x000fe40008400000 */
[----:B------:R-:W2:Y:S03]  /*e400*/  LDL.LU R222, [R1+0x60] ;  /* 0x0000600001de7983 */ /* 0x000ea60000300800 */
[----:B-1----:R-:W-:Y:S01]  /*e410*/  F2FP.SATFINITE.E4M3.F32.PACK_AB_MERGE_C R9, RZ, R3, RZ ;  /* 0x00000003ff09723e */ /* 0x002fe200048070ff */
[----:B------:R-:W-:Y:S02]  /*e420*/  FMUL R4, R223, UR20 ;  /* 0x00000014df047c20 */ /* 0x000fe40008400000 */
[----:B------:R-:W2:Y:S01]  /*e430*/  LDL.LU R223, [R1+0x64] ;  /* 0x0000640001df7983 */ /* 0x000ea20000300800 */
[----:B---3--:R-:W-:-:S03]  /*e440*/  FMUL R0, R225, UR20 ;  /* 0x00000014e1007c20 */ /* 0x008fc60008400000 */
[----:B------:R-:W3:Y:S01]  /*e450*/  LDL.LU R225, [R1+0x68] ;  /* 0x0000680001e17983 */ /* 0x000ee20000300800 */
[----:B----4-:R-:W-:Y:S01]  /*e460*/  FMUL R2, R224, UR20 ;  /* 0x00000014e0027c20 */ /* 0x010fe20008400000 */
[----:B0-----:R-:W-:Y:S02]  /*e470*/  F2FP.SATFINITE.E4M3.F32.PACK_AB_MERGE_C R5, RZ, R0, RZ ;  /* 0x00000000ff05723e */ /* 0x001fe400048070ff */
[----:B------:R-:W4:Y:S01]  /*e480*/  LDL.LU R224, [R1+0x6c] ;  /* 0x00006c0001e07983 */ /* 0x000f220000300800 */
[----:B------:R-:W-:-:S03]  /*e490*/  FMUL R3, R226, UR20 ;  /* 0x00000014e2037c20 */ /* 0x000fc60008400000 */
[----:B------:R-:W4:Y:S01]  /*e4a0*/  LDL.LU R226, [R1+0x70] ;  /* 0x0000700001e27983 */ /* 0x000f220000300800 */
[----:B------:R-:W-:-:S03]  /*e4b0*/  FMUL R0, R227, UR20 ;  /* 0x00000014e3007c20 */ /* 0x000fc60008400000 */
[----:B------:R-:W4:Y:S01]  /*e4c0*/  LDL.LU R227, [R1+0x74] ;  /* 0x0000740001e37983 */ /* 0x000f220000300800 */
[C---:B------:R-:W-:Y:S02]  /*e4d0*/  ISETP.LT.OR P5, PT, R41.reuse, 0x59, !P0 ;  /* 0x000000592900780c */ /* 0x040fe400047a1670 */
[C---:B------:R-:W-:Y:S02]  /*e4e0*/  ISETP.LT.OR P2, PT, R41.reuse, 0x62, !P1 ;  /* 0x000000622900780c */ /* 0x040fe40004f41670 */
[C---:B------:R-:W-:Y:S02]  /*e4f0*/  ISETP.LT.OR P3, PT, R41.reuse, 0x61, !P1 ;  /* 0x000000612900780c */ /* 0x040fe40004f61670 */
[----:B------:R-:W-:-:S07]  /*e500*/  ISETP.LT.OR P6, PT, R41, 0x62, !P0 ;  /* 0x000000622900780c */ /* 0x000fce00047c1670 */
[----:B------:R-:W-:Y:S01]  /*e510*/  @!P5 STG.E.U8 desc[UR16][R30.64+0x58], R11 ;  /* 0x0000580b1e00d986 */ /* 0x000fe2000c101110 */
[----:B------:R-:W-:-:S03]  /*e520*/  ISETP.LT.OR P5, PT, R41, 0x61, !P0 ;  /* 0x000000612900780c */ /* 0x000fc600047a1670 */
[----:B------:R0:W-:Y:S01]  /*e530*/  @!P2 STG.E.U8 desc[UR16][R28.64+0x61], R9 ;  /* 0x000061091c00a986 */ /* 0x0001e2000c101110 */
[----:B------:R-:W-:-:S03]  /*e540*/  ISETP.LT.OR P2, PT, R41, 0x6a, !P1 ;  /* 0x0000006a2900780c */ /* 0x000fc60004f41670 */
[----:B------:R1:W-:Y:S01]  /*e550*/  @!P3 STG.E.U8 desc[UR16][R28.64+0x60], R7 ;  /* 0x000060071c00b986 */ /* 0x0003e2000c101110 */
[----:B------:R-:W-:Y:S02]  /*e560*/  ISETP.LT.OR P3, PT, R41, 0x69, !P1 ;  /* 0x000000692900780c */ /* 0x000fe40004f61670 */
[----:B------:R-:W-:Y:S01]  /*e570*/  F2FP.SATFINITE.E4M3.F32.PACK_AB_MERGE_C R13, RZ, R4, RZ ;  /* 0x00000004ff0d723e */ /* 0x000fe200048070ff */
[----:B------:R1:W-:Y:S01]  /*e580*/  @!P6 STG.E.U8 desc[UR16][R30.64+0x61], R5 ;  /* 0x000061051e00e986 */ /* 0x0003e2000c101110 */
[----:B0-----:R-:W-:-:S03]  /*e590*/  F2FP.SATFINITE.E4M3.F32.PACK_AB_MERGE_C R9, RZ, R3, RZ ;  /* 0x00000003ff09723e */ /* 0x001fc600048070ff */
[----:B------:R-:W-:Y:S01]  /*e5a0*/  @!P5 STG.E.U8 desc[UR16][R30.64+0x60], R13 ;  /* 0x0000600d1e00d986 */ /* 0x000fe2000c101110 */
[----:B-1----:R-:W-:-:S03]  /*e5b0*/  F2FP.SATFINITE.E4M3.F32.PACK_AB_MERGE_C R7, RZ, R2, RZ ;  /* 0x00000002ff07723e */ /* 0x002fc600048070ff */
[----:B------:R-:W-:Y:S01]  /*e5c0*/  @!P2 STG.E.U8 desc[UR16][R28.64+0x69], R9 ;  /* 0x000069091c00a986 */ /* 0x000fe2000c101110 */
[C---:B------:R-:W-:Y:S02]  /*e5d0*/  ISETP.LT.OR P5, PT, R41.reuse, 0x69, !P0 ;  /* 0x000000692900780c */ /* 0x040fe400047a1670 */
[C---:B------:R-:W-:Y:S01]  /*e5e0*/  ISETP.LT.OR P6, PT, R41.reuse, 0x6a, !P0 ;  /* 0x0000006a2900780c */ /* 0x040fe200047c1670 */
[----:B------:R0:W-:Y:S01]  /*e5f0*/  @!P3 STG.E.U8 desc[UR16][R28.64+0x68], R7 ;  /* 0x000068071c00b986 */ /* 0x0001e2000c101110 */
[----:B------:R-:W-:Y:S01]  /*e600*/  ISETP.LT.OR P2, PT, R41, 0x72, !P1 ;  /* 0x000000722900780c */ /* 0x000fe20004f41670 */
[----:B------:R-:W-:Y:S01]  /*e610*/  FMUL R2, R219, UR20 ;  /* 0x00000014db027c20 */ /* 0x000fe20008400000 */
[----:B------:R-:W-:Y:S02]  /*e620*/  ISETP.LT.OR P3, PT, R41, 0x71, !P1 ;  /* 0x000000712900780c */ /* 0x000fe40004f61670 */
[----:B------:R-:W-:Y:S02]  /*e630*/  F2FP.SATFINITE.E4M3.F32.PACK_AB_MERGE_C R11, RZ, R0, RZ ;  /* 0x00000000ff0b723e */ /* 0x000fe400048070ff */
[----:B------:R-:W-:-:S03]  /*e640*/  F2FP.SATFINITE.E4M3.F32.PACK_AB_MERGE_C R5, RZ, R2, RZ ;  /* 0x00000002ff05723e */ /* 0x000fc600048070ff */
[----:B------:R-:W-:Y:S01]  /*e650*/  @!P5 STG.E.U8 desc[UR16][R30.64+0x68], R11 ;  /* 0x0000680b1e00d986 */ /* 0x000fe2000c101110 */
[----:B------:R-:W-:-:S03]  /*e660*/  ISETP.LT.OR P5, PT, R41, 0x71, !P0 ;  /* 0x000000712900780c */ /* 0x000fc600047a1670 */
[----:B------:R-:W-:Y:S01]  /*e670*/  @!P6 STG.E.U8 desc[UR16][R30.64+0x69], R5 ;  /* 0x000069051e00e986 */ /* 0x000fe2000c101110 */
[----:B------:R-:W-:Y:S01]  /*e680*/  ISETP.LT.OR P6, PT, R41, 0x72, !P0 ;  /* 0x000000722900780c */ /* 0x000fe200047c1670 */
[----:B------:R-:W-:-:S05]  /*e690*/  FMUL R0, R221, UR20 ;  /* 0x00000014dd007c20 */ /* 0x000fca0008400000 */
[----:B0-----:R-:W-:-:S05]  /*e6a0*/  F2FP.SATFINITE.E4M3.F32.PACK_AB_MERGE_C R7, RZ, R0, RZ ;  /* 0x00000000ff07723e */ /* 0x001fca00048070ff */
[----:B------:R0:W-:Y:S01]  /*e6b0*/  @!P3 STG.E.U8 desc[UR16][R28.64+0x70], R7 ;  /* 0x000070071c00b986 */ /* 0x0001e2000c101110 */
[C---:B------:R-:W-:Y:S02]  /*e6c0*/  ISETP.LT.OR P3, PT, R41.reuse, 0x79, !P0 ;  /* 0x000000792900780c */ /* 0x040fe40004761670 */
[----:B------:R-:W-:Y:S01]  /*e6d0*/  ISETP.LT.OR P0, PT, R41, 0x7a, !P0 ;  /* 0x0000007a2900780c */ /* 0x000fe20004701670 */
[----:B--2---:R-:W-:-:S05]  /*e6e0*/  FMUL R3, R220, UR20 ;  /* 0x00000014dc037c20 */ /* 0x004fca0008400000 */
[----:B------:R-:W-:-:S05]  /*e6f0*/  F2FP.SATFINITE.E4M3.F32.PACK_AB_MERGE_C R9, RZ, R3, RZ ;  /* 0x00000003ff09723e */ /* 0x000fca00048070ff */
[----:B------:R1:W-:Y:S01]  /*e700*/  @!P2 STG.E.U8 desc[UR16][R28.64+0x71], R9 ;  /* 0x000071091c00a986 */ /* 0x0003e2000c101110 */
[C---:B------:R-:W-:Y:S02]  /*e710*/  ISETP.LT.OR P2, PT, R41.reuse, 0x79, !P1 ;  /* 0x000000792900780c */ /* 0x040fe40004f41670 */
[----:B------:R-:W-:Y:S01]  /*e720*/  ISETP.LT.OR P1, PT, R41, 0x7a, !P1 ;  /* 0x0000007a2900780c */ /* 0x000fe20004f21670 */
[----:B------:R-:W-:-:S05]  /*e730*/  FMUL R0, R222, UR20 ;  /* 0x00000014de007c20 */ /* 0x000fca0008400000 */
[----:B------:R-:W-:-:S05]  /*e740*/  F2FP.SATFINITE.E4M3.F32.PACK_AB_MERGE_C R13, RZ, R0, RZ ;  /* 0x00000000ff0d723e */ /* 0x000fca00048070ff */
[----:B------:R2:W-:Y:S01]  /*e750*/  @!P5 STG.E.U8 desc[UR16][R30.64+0x70], R13 ;  /* 0x0000700d1e00d986 */ /* 0x0005e2000c101110 */
[----:B------:R-:W-:Y:S01]  /*e760*/  FMUL R0, R223, UR20 ;  /* 0x00000014df007c20 */ /* 0x000fe20008400000 */
[----:B---3--:R-:W-:Y:S01]  /*e770*/  FMUL R2, R225, UR20 ;  /* 0x00000014e1027c20 */ /* 0x008fe20008400000 */
[----:B----4-:R-:W-:-:S03]  /*e780*/  FMUL R3, R224, UR20 ;  /* 0x00000014e0037c20 */ /* 0x010fc60008400000 */
[----:B0-----:R-:W-:Y:S01]  /*e790*/  F2FP.SATFINITE.E4M3.F32.PACK_AB_MERGE_C R7, RZ, R0, RZ ;  /* 0x00000000ff07723e */ /* 0x001fe200048070ff */
[----:B------:R-:W-:Y:S01]  /*e7a0*/  FMUL R4, R226, UR20 ;  /* 0x00000014e2047c20 */ /* 0x000fe20008400000 */
[----:B------:R-:W-:Y:S01]  /*e7b0*/  FMUL R5, R227, UR20 ;  /* 0x00000014e3057c20 */ /* 0x000fe20008400000 */
[----:B-1----:R-:W-:Y:S02]  /*e7c0*/  F2FP.SATFINITE.E4M3.F32.PACK_AB_MERGE_C R9, RZ, R2, RZ ;  /* 0x00000002ff09723e */ /* 0x002fe400048070ff */
[----:B------:R-:W-:Y:S02]  /*e7d0*/  F2FP.SATFINITE.E4M3.F32.PACK_AB_MERGE_C R3, RZ, R3, RZ ;  /* 0x00000003ff03723e */ /* 0x000fe400048070ff */
[----:B------:R-:W-:Y:S02]  /*e7e0*/  F2FP.SATFINITE.E4M3.F32.PACK_AB_MERGE_C R11, RZ, R4, RZ ;  /* 0x00000004ff0b723e */ /* 0x000fe400048070ff */
[----:B------:R-:W-:Y:S01]  /*e7f0*/  F2FP.SATFINITE.E4M3.F32.PACK_AB_MERGE_C R5, RZ, R5, RZ ;  /* 0x00000005ff05723e */ /* 0x000fe200048070ff */
[----:B------:R2:W-:Y:S04]  /*e800*/  @!P6 STG.E.U8 desc[UR16][R30.64+0x71], R7 ;  /* 0x000071071e00e986 */ /* 0x0005e8000c101110 */
[----:B------:R2:W-:Y:S04]  /*e810*/  @!P2 STG.E.U8 desc[UR16][R28.64+0x78], R9 ;  /* 0x000078091c00a986 */ /* 0x0005e8000c101110 */
[----:B------:R2:W-:Y:S04]  /*e820*/  @!P1 STG.E.U8 desc[UR16][R28.64+0x79], R3 ;  /* 0x000079031c009986 */ /* 0x0005e8000c101110 */
[----:B------:R2:W-:Y:S04]  /*e830*/  @!P3 STG.E.U8 desc[UR16][R30.64+0x78], R11 ;  /* 0x0000780b1e00b986 */ /* 0x0005e8000c101110 */
[----:B------:R2:W-:Y:S02]  /*e840*/  @!P0 STG.E.U8 desc[UR16][R30.64+0x79], R5 ;  /* 0x000079051e008986 */ /* 0x0005e4000c101110 */
.L_x_296:
[----:B------:R-:W-:Y:S05]  /*e850*/  BSYNC B0 ;  /* 0x0000000000007941 */ /* 0x000fea0003800000 */
.L_x_38:
[----:B0-2---:R-:W2:Y:S04]  /*e860*/  LDL.LU R3, [R1+0x80] ;  /* 0x0000800001037983 */ /* 0x005ea80000300800 */
[----:B-----5:R-:W2:Y:S01]  /*e870*/  LDL.LU R2, [R1+0x84] ;  /* 0x0000840001027983 */ /* 0x020ea20000300800 */
[----:B------:R-:W-:Y:S01]  /*e880*/  ULDC UR6, c[0x0][0xc] ;  /* 0x0000030000067ab9 */ /* 0x000fe20000000800 */
[----:B------:R-:W-:Y:S01]  /*e890*/  ULDC UR7, c[0x0][0x10] ;  /* 0x0000040000077ab9 */ /* 0x000fe20000000800 */
[----:B------:R-:W2:Y:S01]  /*e8a0*/  LDC R5, c[0x0][0x14] ;  /* 0x00000500ff057b82 */ /* 0x000ea20000000800 */
[----:B------:R-:W-:Y:S01]  /*e8b0*/  UIMAD.WIDE.U32 UR6, UR6, UR7, URZ ;  /* 0x00000007060672a5 */ /* 0x000fe2000f8e003f */
[----:B------:R-:W-:Y:S01]  /*e8c0*/  PRMT R0, RZ, 0x7610, R0 ;  /* 0x00007610ff007816 */ /* 0x000fe20000000000 */
[----:B------:R-:W-:-:S04]  /*e8d0*/  UMOV UR22, 0xffffffff ;  /* 0xffffffff00167882 */ /* 0x000fc80000000000 */
[----:B--2---:R-:W-:-:S04]  /*e8e0*/  IMAD.WIDE.U32 R2, R5, UR6, R2 ;  /* 0x0000000605027c25 */ /* 0x004fc8000f8e0002 */
[----:B------:R-:W-:Y:S01]  /*e8f0*/  IMAD R5, R5, UR7, RZ ;  /* 0x0000000705057c24 */ /* 0x000fe2000f8e02ff */
[----:B------:R-:W-:Y:S01]  /*e900*/  ULDC.64 UR6, c[0x0][0x650] ;  /* 0x0001940000067ab9 */ /* 0x000fe20000000a00 */
[----:B------:R-:W-:Y:S01]  /*e910*/  IMAD.MOV.U32 R19, RZ, RZ, R2 ;  /* 0x000000ffff137224 */ /* 0x000fe200078e0002 */
[----:B------:R-:W-:Y:S01]  /*e920*/  ISETP.GE.U32.AND P0, PT, R2, UR6, PT ;  /* 0x0000000602007c0c */ /* 0x000fe2000bf06070 */
[----:B------:R-:W-:Y:S02]  /*e930*/  IMAD.IADD R22, R3, 0x1, R5 ;  /* 0x0000000103167824 */ /* 0x000fe400078e0205 */
[----:B------:R-:W-:-:S03]  /*e940*/  IMAD.MOV.U32 R2, RZ, RZ, -0x1 ;  /* 0xffffffffff027424 */ /* 0x000fc600078e00ff */
[----:B------:R0:W-:Y:S01]  /*e950*/  STL [R1+0x80], R22 ;  /* 0x0000801601007387 */ /* 0x0001e20000100800 */
[----:B------:R-:W-:-:S03]  /*e960*/  ISETP.GE.U32.AND.EX P0, PT, R22, UR7, PT, P0 ;  /* 0x0000000716007c0c */ /* 0x000fc6000bf06100 */
[----:B------:R0:W-:Y:S04]  /*e970*/  STL [R1+0x84], R19 ;  /* 0x0000841301007387 */ /* 0x0001e80000100800 */
[----:B------:R0:W-:Y:S06]  /*e980*/  STL [R1+0x88], R2 ;  /* 0x0000880201007387 */ /* 0x0001ec0000100800 */
[----:B------:R-:W-:Y:S05]  /*e990*/  @P0 BRA `(.L_x_297) ;  /* 0x00000004006c0947 */ /* 0x000fea0003800000 */
[----:B------:R-:W2:Y:S01]  /*e9a0*/  S2R R14, SR_CTAID.X ;  /* 0x00000000000e7919 */ /* 0x000ea20000002500 */
[----:B------:R-:W5:Y:S01]  /*e9b0*/  LDC.64 R8, c[0x0][0x628] ;  /* 0x00018a00ff087b82 */ /* 0x000f620000000a00 */
[----:B------:R-:W-:Y:S01]  /*e9c0*/  ULDC UR6, c[0x0][0x150] ;  /* 0x0000540000067ab9 */ /* 0x000fe20000000800 */
[----:B------:R-:W-:Y:S01]  /*e9d0*/  IMAD.MOV.U32 R6, RZ, RZ, R19 ;  /* 0x000000ffff067224 */ /* 0x000fe200078e0013 */
[----:B------:R-:W0:Y:S01]  /*e9e0*/  S2R R16, SR_CTAID.Y ;  /* 0x0000000000107919 */ /* 0x000e220000002600 */
[----:B------:R-:W-:-:S04]  /*e9f0*/  IMAD.MOV.U32 R7, RZ, RZ, R22 ;  /* 0x000000ffff077224 */ /* 0x000fc800078e0016 */
[----:B------:R-:W0:Y:S08]  /*ea00*/  LDC R17, c[0x0][0x144] ;  /* 0x00005100ff117b82 */ /* 0x000e300000000800 */
[----:B------:R-:W0:Y:S08]  /*ea10*/  LDC R10, c[0x0][0x630] ;  /* 0x00018c00ff0a7b82 */ /* 0x000e300000000800 */
[----:B------:R-:W0:Y:S01]  /*ea20*/  LDC.64 R12, c[0x0][0x620] ;  /* 0x00018800ff0c7b82 */ /* 0x000e220000000a00 */
[----:B-----5:R-:W-:-:S04]  /*ea30*/  ISETP.NE.U32.AND P0, PT, R8, RZ, PT ;  /* 0x000000ff0800720c */ /* 0x020fc80003f05070 */
[----:B------:R-:W-:Y:S02]  /*ea40*/  ISETP.NE.AND.EX P0, PT, R9, RZ, PT, P0 ;  /* 0x000000ff0900720c */ /* 0x000fe40003f05300 */
[----:B--2---:R-:W-:-:S05]  /*ea50*/  I2FP.F32.U32 R0, R14 ;  /* 0x0000000e00007245 */ /* 0x004fca0000201000 */
[----:B------:R-:W-:-:S04]  /*ea60*/  FMUL R0, R0, UR6 ;  /* 0x0000000600007c20 */ /* 0x000fc80008400000 */
[----:B------:R2:W0:Y:S02]  /*ea70*/  F2I.U32.TRUNC.NTZ R15, R0 ;  /* 0x00000000000f7305 */ /* 0x000424000020f000 */
[----:B------:R-:W-:Y:S05]  /*ea80*/  @!P0 BRA `(.L_x_298) ;  /* 0x0000000000288947 */ /* 0x000fea0003800000 */
[----:B--2---:R-:W2:Y:S02]  /*ea90*/  LDC R0, c[0x0][0x634] ;  /* 0x00018d00ff007b82 */ /* 0x004ea40000000800 */
[----:B--2---:R-:W-:-:S05]  /*eaa0*/  IADD3 R7, P0, R19, R0, RZ ;  /* 0x0000000013077210 */ /* 0x004fca0007f1e0ff */
[----:B------:R-:W-:-:S04]  /*eab0*/  IMAD.X R11, RZ, RZ, R22, P0 ;  /* 0x000000ffff0b7224 */ /* 0x000fc800000e0616 */
[----:B0-----:R-:W-:-:S04]  /*eac0*/  IMAD.WIDE.U32 R2, R11, R8, RZ ;  /* 0x000000080b027225 */ /* 0x001fc800078e00ff */
[----:B------:R-:W-:-:S04]  /*ead0*/  IMAD.WIDE.U32 R4, P0, R7, R9, R2 ;  /* 0x0000000907047225 */ /* 0x000fc80007800002 */
[----:B------:R-:W-:-:S04]  /*eae0*/  IMAD.WIDE.U32 R2, R7, R8, RZ ;  /* 0x0000000807027225 */ /* 0x000fc800078e00ff */
[----:B------:R-:W-:Y:S01]  /*eaf0*/  IMAD.X R7, RZ, RZ, RZ, P0 ;  /* 0x000000ffff077224 */ /* 0x000fe200000e06ff */
[----:B------:R-:W-:Y:S01]  /*eb00*/  IADD3 RZ, P0, R3, R4, RZ ;  /* 0x0000000403ff7210 */ /* 0x000fe20007f1e0ff */
[----:B------:R-:W-:-:S04]  /*eb10*/  IMAD.MOV.U32 R6, RZ, RZ, R5 ;  /* 0x000000ffff067224 */ /* 0x000fc800078e0005 */
[----:B------:R-:W-:-:S08]  /*eb20*/  IMAD.WIDE.U32.X R6, R11, R9, R6, P0 ;  /* 0x000000090b067225 */ /* 0x000fd000000e0406 */
.L_x_298:
[-CC-:B01----:R-:W-:Y:S01]  /*eb30*/  SHF.R.U64 R24, R6, R10.reuse, R7.reuse ;  /* 0x0000000a06187219 */ /* 0x183fe20000001207 */
[----:B------:R-:W0:Y:S01]  /*eb40*/  LDC.64 R20, c[0x0][0x640] ;  /* 0x00019000ff147b82 */ /* 0x000e220000000a00 */
[----:B--2---:R-:W-:Y:S01]  /*eb50*/  SHF.R.U32.HI R0, RZ, R10, R7 ;  /* 0x0000000aff007219 */ /* 0x004fe20000011607 */
[----:B------:R-:W-:Y:S01]  /*eb60*/  IMAD.MOV.U32 R2, RZ, RZ, R19 ;  /* 0x000000ffff027224 */ /* 0x000fe200078e0013 */
[----:B------:R-:W-:Y:S01]  /*eb70*/  IADD3 R5, P0, RZ, -R24, RZ ;  /* 0x80000018ff057210 */ /* 0x000fe20007f1e0ff */
[----:B------:R-:W-:Y:S01]  /*eb80*/  IMAD.MOV R15, RZ, RZ, -R15 ;  /* 0x000000ffff0f7224 */ /* 0x000fe200078e0a0f */
[----:B------:R-:W-:Y:S01]  /*eb90*/  ULDC UR6, c[0x0][0x154] ;  /* 0x0000550000067ab9 */ /* 0x000fe20000000800 */
[----:B------:R-:W-:Y:S02]  /*eba0*/  IMAD.MOV.U32 R7, RZ, RZ, 0x1 ;  /* 0x00000001ff077424 */ /* 0x000fe400078e00ff */
[----:B------:R-:W1:Y:S01]  /*ebb0*/  LDC R4, c[0x0][0x618] ;  /* 0x00018600ff047b82 */ /* 0x000e620000000800 */
[----:B------:R-:W-:-:S02]  /*ebc0*/  IMAD.X R3, RZ, RZ, ~R0, P0 ;  /* 0x000000ffff037224 */ /* 0x000fc400000e0e00 */
[----:B------:R-:W-:Y:S02]  /*ebd0*/  IMAD R15, R17, R15, R14 ;  /* 0x0000000f110f7224 */ /* 0x000fe400078e020e */
[-C--:B------:R-:W-:Y:S02]  /*ebe0*/  IMAD R0, R3, R12.reuse, RZ ;  /* 0x0000000c03007224 */ /* 0x080fe400078e02ff */
[----:B------:R-:W-:Y:S01]  /*ebf0*/  IMAD.MOV.U32 R3, RZ, RZ, R22 ;  /* 0x000000ffff037224 */ /* 0x000fe200078e0016 */
[----:B------:R-:W2:Y:S01]  /*ec00*/  LDC R6, c[0x0][0x608] ;  /* 0x00018200ff067b82 */ /* 0x000ea20000000800 */
[----:B------:R-:W-:-:S04]  /*ec10*/  IMAD.WIDE.U32 R2, R5, R12, R2 ;  /* 0x0000000c05027225 */ /* 0x000fc800078e0002 */
[----:B------:R-:W-:-:S03]  /*ec20*/  IMAD R5, R5, R13, R0 ;  /* 0x0000000d05057224 */ /* 0x000fc600078e0200 */
[----:B------:R-:W5:Y:S01]  /*ec30*/  LDC R18, c[0x0][0x658] ;  /* 0x00019600ff127b82 */ /* 0x000f620000000800 */
[----:B------:R-:W-:Y:S01]  /*ec40*/  I2FP.F32.U32 R0, R16 ;  /* 0x0000001000007245 */ /* 0x000fe20000201000 */
[----:B------:R-:W-:Y:S01]  /*ec50*/  IMAD.IADD R3, R3, 0x1, R5 ;  /* 0x0000000103037824 */ /* 0x000fe200078e0205 */
[----:B0-----:R-:W-:Y:S01]  /*ec60*/  ISETP.NE.U32.AND P0, PT, R20, RZ, PT ;  /* 0x000000ff1400720c */ /* 0x001fe20003f05070 */
[----:B------:R-:W-:Y:S02]  /*ec70*/  IMAD.MOV.U32 R5, RZ, RZ, -0x1 ;  /* 0xffffffffff057424 */ /* 0x000fe400078e00ff */
[----:B------:R-:W-:Y:S02]  /*ec80*/  FMUL R0, R0, UR6 ;  /* 0x0000000600007c20 */ /* 0x000fe40008400000 */
[----:B------:R-:W0:Y:S01]  /*ec90*/  LDC R13, c[0x0][0x148] ;  /* 0x00005200ff0d7b82 */ /* 0x000e220000000800 */
[----:B-1----:R-:W-:Y:S01]  /*eca0*/  SHF.R.U64 R10, R2, R4, R3 ;  /* 0x00000004020a7219 */ /* 0x002fe20000001203 */
[----:B------:R1:W0:Y:S01]  /*ecb0*/  F2I.U32.TRUNC.NTZ R12, R0 ;  /* 0x00000000000c7305 */ /* 0x000222000020f000 */
[----:B------:R-:W-:-:S02]  /*ecc0*/  ISETP.NE.AND.EX P0, PT, R21, RZ, PT, P0 ;  /* 0x000000ff1500720c */ /* 0x000fc40003f05300 */
[----:B------:R-:W-:-:S03]  /*ecd0*/  SHF.R.U32.HI R3, RZ, R4, R3 ;  /* 0x00000004ff037219 */ /* 0x000fc60000011603 */
[----:B------:R-:W0:Y:S01]  /*ece0*/  LDC R14, c[0x0][0x600] ;  /* 0x00018000ff0e7b82 */ /* 0x000e220000000800 */
[-CC-:B--2---:R-:W-:Y:S02]  /*ecf0*/  SHF.R.U64 R8, R10, R6.reuse, R3.reuse ;  /* 0x000000060a087219 */ /* 0x184fe40000001203 */
[----:B------:R-:W-:-:S05]  /*ed00*/  SHF.R.U32.HI R3, RZ, R6, R3 ;  /* 0x00000006ff037219 */ /* 0x000fca0000011603 */
[----:B------:R-:W2:Y:S01]  /*ed10*/  LDC R19, c[0x0][0x648] ;  /* 0x00019200ff137b82 */ /* 0x000ea20000000800 */
[-CC-:B-----5:R-:W-:Y:S02]  /*ed20*/  SHF.R.U64 R11, R8, R18.reuse, R3.reuse ;  /* 0x00000012080b7219 */ /* 0x1a0fe40000001203 */
[-C--:B------:R-:W-:Y:S02]  /*ed30*/  SHF.L.U32 R5, R5, R18.reuse, RZ ;  /* 0x0000001205057219 */ /* 0x080fe400000006ff */
[-C--:B------:R-:W-:Y:S01]  /*ed40*/  SHF.R.U32.HI R3, RZ, R18.reuse, R3 ;  /* 0x00000012ff037219 */ /* 0x080fe20000011603 */
[----:B------:R-:W-:Y:S01]  /*ed50*/  IMAD.MOV.U32 R2, RZ, RZ, R11 ;  /* 0x000000ffff027224 */ /* 0x000fe200078e000b */
[----:B------:R-:W-:Y:S01]  /*ed60*/  SHF.L.U32 R40, R7, R18, RZ ;  /* 0x0000001207287219 */ /* 0x000fe200000006ff */
[----:B------:R-:W0:Y:S01]  /*ed70*/  LDC R22, c[0x0][0x638] ;  /* 0x00018e00ff167b82 */ /* 0x000e220000000800 */
[----:B------:R-:W-:-:S07]  /*ed80*/  LOP3.LUT R17, RZ, R5, RZ, 0x33, !PT ;  /* 0x00000005ff117212 */ /* 0x000fce00078e33ff */
[----:B------:R-:W0:Y:S01]  /*ed90*/  LDC R23, c[0x0][0x610] ;  /* 0x00018400ff177b82 */ /* 0x000e220000000800 */
[----:B-1----:R-:W-:Y:S05]  /*eda0*/  @!P0 BRA `(.L_x_299) ;  /* 0x0000000000288947 */ /* 0x002fea0003800000 */
        /* <DEDUP_REMOVED lines=10> */
.L_x_299:
[----:B--2---:R-:W-:Y:S01]  /*ee50*/  SHF.R.U64 R0, R2, R19, R3 ;  /* 0x0000001302007219 */ /* 0x004fe20000001203 */
[----:B0-----:R-:W-:Y:S01]  /*ee60*/  VIADD R3, R14, 0xffffffff ;  /* 0xffffffff0e037836 */ /* 0x001fe20000000000 */
[----:B------:R-:W-:Y:S01]  /*ee70*/  LOP3.LUT R5, R8, R17, RZ, 0xc0, !PT ;  /* 0x0000001108057212 */ /* 0x000fe200078ec0ff */
[----:B------:R-:W-:Y:S01]  /*ee80*/  IMAD.MOV R12, RZ, RZ, -R12 ;  /* 0x000000ffff0c7224 */ /* 0x000fe200078e0a0c */
[----:B------:R-:W-:Y:S01]  /*ee90*/  R2UR UR22, R24 ;  /* 0x00000000181672ca */ /* 0x000fe200000e0000 */
[----:B------:R-:W-:Y:S01]  /*eea0*/  IMAD.MOV R2, RZ, RZ, -R0 ;  /* 0x000000ffff027224 */ /* 0x000fe200078e0a00 */
[----:B------:R-:W-:Y:S01]  /*eeb0*/  LOP3.LUT R3, R10, R3, RZ, 0xc0, !PT ;  /* 0x000000030a037212 */ /* 0x000fe200078ec0ff */
[----:B------:R-:W-:Y:S02]  /*eec0*/  IMAD R40, R40, R0, R5 ;  /* 0x0000000028287224 */ /* 0x000fe400078e0205 */
[----:B------:R-:W-:Y:S02]  /*eed0*/  @P4 IMAD R15, R13, R12, R16 ;  /* 0x0000000c0d0f4224 */ /* 0x000fe400078e0210 */
[----:B------:R-:W-:-:S02]  /*eee0*/  IMAD R0, R2, R22, R11 ;  /* 0x0000001602007224 */ /* 0x000fc400078e020b */
[----:B------:R-:W-:Y:S02]  /*eef0*/  IMAD R40, R40, R23, R15 ;  /* 0x0000001728287224 */ /* 0x000fe400078e020f */
[----:B------:R-:W-:Y:S02]  /*ef00*/  IMAD R3, R0, R14, R3 ;  /* 0x0000000e00037224 */ /* 0x000fe400078e0203 */
[----:B------:R-:W-:-:S03]  /*ef10*/  IMAD.MOV.U32 R0, RZ, RZ, 0x1 ;  /* 0x00000001ff007424 */ /* 0x000fc600078e00ff */
[----:B------:R-:W-:Y:S02]  /*ef20*/  SEL R2, R3, R40, !P4 ;  /* 0x0000002803027207 */ /* 0x000fe40006000000 */
[----:B------:R-:W-:-:S03]  /*ef30*/  SEL R40, R40, R3, !P4 ;  /* 0x0000000328287207 */ /* 0x000fc60006000000 */
[----:B------:R2:W-:Y:S04]  /*ef40*/  STL [R1+0x88], R2 ;  /* 0x0000880201007387 */ /* 0x0005e80000100800 */
.L_x_297:
[----:B------:R0:W-:Y:S01]  /*ef50*/  STL [R1+0x8c], R40 ;  /* 0x00008c2801007387 */ /* 0x0001e20000100800 */
[----:B------:R-:W-:-:S13]  /*ef60*/  LOP3.LUT P0, RZ, R0, 0xff, RZ, 0xc0, !PT ;  /* 0x000000ff00ff7812 */ /* 0x000fda000780c0ff */
[----:B0-----:R-:W-:Y:S05]  /*ef70*/  @P0 BRA `(.L_x_300) ;  /* 0xffffff2400600947 */ /* 0x001fea000383ffff */
[----:B------:R-:W-:Y:S05]  /*ef80*/  EXIT ;  /* 0x000000000000794d */ /* 0x000fea0003800000 */
.L_x_8:
[----:B------:R-:W2:Y:S01]  /*ef90*/  LDL R18, [R1+0x84] ;  /* 0x0000840001127983 */ /* 0x000ea20000100800 */
[----:B------:R-:W-:-:S03]  /*efa0*/  ULDC.64 UR4, c[0x0][0x650] ;  /* 0x0001940000047ab9 */ /* 0x000fc60000000a00 */
[----:B------:R-:W3:Y:S01]  /*efb0*/  LDL R22, [R1+0x80] ;  /* 0x0000800001167983 */ /* 0x000ee20000100800 */
[----:B------:R-:W-:Y:S01]  /*efc0*/  PRMT R4, RZ, 0x7610, R4 ;  /* 0x00007610ff047816 */ /* 0x000fe20000000004 */
[----:B------:R-:W-:Y:S02]  /*efd0*/  IMAD.MOV.U32 R5, RZ, RZ, -0x1 ;  /* 0xffffffffff057424 */ /* 0x000fe400078e00ff */
[----:B------:R-:W-:Y:S02]  /*efe0*/  IMAD.MOV.U32 R14, RZ, RZ, -0x1 ;  /* 0xffffffffff0e7424 */ /* 0x000fe400078e00ff */
[----:B------:R-:W-:Y:S01]  /*eff0*/  IMAD.MOV.U32 R6, RZ, RZ, -0x1 ;  /* 0xffffffffff067424 */ /* 0x000fe200078e00ff */
[----:B--2---:R-:W-:-:S04]  /*f000*/  ISETP.GE.U32.AND P0, PT, R18, UR4, PT ;  /* 0x0000000412007c0c */ /* 0x004fc8000bf06070 */
[----:B---3--:R-:W-:-:S13]  /*f010*/  ISETP.GE.U32.AND.EX P0, PT, R22, UR5, PT, P0 ;  /* 0x0000000516007c0c */ /* 0x008fda000bf06100 */
[----:B------:R-:W-:Y:S05]  /*f020*/  @P0 BRA `(.L_x_301) ;  /* 0x00000004002c0947 */ /* 0x000fea0003800000 */
        /* <DEDUP_REMOVED lines=18> */
.L_x_302:
[----:B------:R-:W1:Y:S01]  /*f150*/  LDC.64 R20, c[0x0][0x640] ;  /* 0x00019000ff147b82 */ /* 0x000e620000000a00 */
[-CC-:B------:R-:W-:Y:S01]  /*f160*/  SHF.R.U64 R15, R8, R10.reuse, R9.reuse ;  /* 0x0000000a080f7219 */ /* 0x180fe20000001209 */
[----:B------:R-:W-:Y:S01]  /*f170*/  IMAD.MOV.U32 R24, RZ, RZ, 0x1 ;  /* 0x00000001ff187424 */ /* 0x000fe200078e00ff */
[----:B------:R-:W-:Y:S02]  /*f180*/  SHF.R.U32.HI R4, RZ, R10, R9 ;  /* 0x0000000aff047219 */ /* 0x000fe40000011609 */
[----:B------:R-:W-:-:S03]  /*f190*/  IADD3 R7, P0, RZ, -R15, RZ ;  /* 0x8000000fff077210 */ /* 0x000fc60007f1e0ff */
[----:B------:R-:W2:Y:S02]  /*f1a0*/  LDC R8, c[0x0][0x618] ;  /* 0x00018600ff087b82 */ /* 0x000ea40000000800 */
[----:B------:R-:W-:Y:S02]  /*f1b0*/  IMAD.X R5, RZ, RZ, ~R4, P0 ;  /* 0x000000ffff057224 */ /* 0x000fe400000e0e04 */
[----:B------:R-:W-:Y:S02]  /*f1c0*/  IMAD.MOV.U32 R4, RZ, RZ, R18 ;  /* 0x000000ffff047224 */ /* 0x000fe400078e0012 */
[-C--:B------:R-:W-:Y:S02]  /*f1d0*/  IMAD R6, R5, R16.reuse, RZ ;  /* 0x0000001005067224 */ /* 0x080fe400078e02ff */
[----:B------:R-:W3:Y:S01]  /*f1e0*/  LDC R14, c[0x0][0x608] ;  /* 0x00018200ff0e7b82 */ /* 0x000ee20000000800 */
[----:B------:R-:W-:Y:S02]  /*f1f0*/  IMAD.MOV.U32 R5, RZ, RZ, R22 ;  /* 0x000000ffff057224 */ /* 0x000fe400078e0016 */
[----:B------:R-:W-:-:S05]  /*f200*/  IMAD.WIDE.U32 R4, R7, R16, R4 ;  /* 0x0000001007047225 */ /* 0x000fca00078e0004 */
[----:B0-----:R-:W0:Y:S01]  /*f210*/  LDC R19, c[0x0][0x658] ;  /* 0x00019600ff137b82 */ /* 0x001e220000000800 */
[----:B------:R-:W-:Y:S01]  /*f220*/  IMAD R7, R7, R17, R6 ;  /* 0x0000001107077224 */ /* 0x000fe200078e0206 */
[----:B-1----:R-:W-:Y:S01]  /*f230*/  ISETP.NE.U32.AND P0, PT, R20, RZ, PT ;  /* 0x000000ff1400720c */ /* 0x002fe20003f05070 */
[----:B------:R-:W-:Y:S02]  /*f240*/  IMAD.MOV.U32 R6, RZ, RZ, -0x1 ;  /* 0xffffffffff067424 */ /* 0x000fe400078e00ff */
[----:B------:R-:W-:Y:S01]  /*f250*/  IMAD.IADD R5, R5, 0x1, R7 ;  /* 0x0000000105057824 */ /* 0x000fe200078e0207 */
[----:B------:R-:W-:Y:S02]  /*f260*/  ISETP.NE.AND.EX P0, PT, R21, RZ, PT, P0 ;  /* 0x000000ff1500720c */ /* 0x000fe40003f05300 */
[----:B------:R-:W1:Y:S02]  /*f270*/  LDC R16, c[0x0][0x600] ;  /* 0x00018000ff107b82 */ /* 0x000e640000000800 */
[----:B--2---:R-:W-:-:S02]  /*f280*/  SHF.R.U64 R10, R4, R8, R5 ;  /* 0x00000008040a7219 */ /* 0x004fc40000001205 */
[----:B------:R-:W-:-:S04]  /*f290*/  SHF.R.U32.HI R5, RZ, R8, R5 ;  /* 0x00000008ff057219 */ /* 0x000fc80000011605 */
[----:B------:R-:W2:Y:S01]  /*f2a0*/  LDC R18, c[0x0][0x648] ;  /* 0x00019200ff127b82 */ /* 0x000ea20000000800 */
[-CC-:B---3--:R-:W-:Y:S02]  /*f2b0*/  SHF.R.U64 R17, R10, R14.reuse, R5.reuse ;  /* 0x0000000e0a117219 */ /* 0x188fe40000001205 */
[----:B------:R-:W-:-:S05]  /*f2c0*/  SHF.R.U32.HI R4, RZ, R14, R5 ;  /* 0x0000000eff047219 */ /* 0x000fca0000011605 */
[----:B------:R-:W3:Y:S01]  /*f2d0*/  LDC R22, c[0x0][0x638] ;  /* 0x00018e00ff167b82 */ /* 0x000ee20000000800 */
[-CC-:B0-----:R-:W-:Y:S02]  /*f2e0*/  SHF.R.U64 R14, R17, R19.reuse, R4.reuse ;  /* 0x00000013110e7219 */ /* 0x181fe40000001204 */
[-C--:B------:R-:W-:Y:S02]  /*f2f0*/  SHF.L.U32 R6, R6, R19.reuse, RZ ;  /* 0x0000001306067219 */ /* 0x080fe400000006ff */
[----:B------:R-:W-:Y:S01]  /*f300*/  SHF.R.U32.HI R5, RZ, R19, R4 ;  /* 0x00000013ff057219 */ /* 0x000fe20000011604 */
[----:B------:R-:W-:Y:S01]  /*f310*/  IMAD.MOV.U32 R4, RZ, RZ, R14 ;  /* 0x000000ffff047224 */ /* 0x000fe200078e000e */
[----:B------:R-:W-:Y:S01]  /*f320*/  LOP3.LUT R26, RZ, R6, RZ, 0x33, !PT ;  /* 0x00000006ff1a7212 */ /* 0x000fe200078e33ff */
[----:B------:R-:W0:Y:S01]  /*f330*/  LDC R23, c[0x0][0x610] ;  /* 0x00018400ff177b82 */ /* 0x000e220000000800 */
[----:B------:R-:W-:Y:S05]  /*f340*/  @!P0 BRA `(.L_x_303) ;  /* 0x0000000000288947 */ /* 0x000fea0003800000 */
        /* <DEDUP_REMOVED lines=10> */
.L_x_303:
[----:B--2---:R-:W-:Y:S01]  /*f3f0*/  SHF.R.U64 R4, R4, R18, R5 ;  /* 0x0000001204047219 */ /* 0x004fe20000001205 */
[----:B-1----:R-:W-:Y:S01]  /*f400*/  VIADD R7, R16, 0xffffffff ;  /* 0xffffffff10077836 */ /* 0x002fe20000000000 */
[----:B------:R-:W-:Y:S01]  /*f410*/  SHF.L.U32 R24, R24, R19, RZ ;  /* 0x0000001318187219 */ /* 0x000fe200000006ff */
[----:B------:R-:W-:Y:S01]  /*f420*/  @P4 IMAD R0, R11, R12, R2 ;  /* 0x0000000c0b004224 */ /* 0x000fe200078e0202 */
[----:B------:R-:W-:Y:S01]  /*f430*/  LOP3.LUT R3, R17, R26, RZ, 0xc0, !PT ;  /* 0x0000001a11037212 */ /* 0x000fe200078ec0ff */
[----:B------:R-:W-:Y:S01]  /*f440*/  IMAD.MOV R5, RZ, RZ, -R4 ;  /* 0x000000ffff057224 */ /* 0x000fe200078e0a04 */
[----:B------:R-:W-:Y:S01]  /*f450*/  LOP3.LUT R7, R10, R7, RZ, 0xc0, !PT ;  /* 0x000000070a077212 */ /* 0x000fe200078ec0ff */
[----:B------:R-:W-:Y:S02]  /*f460*/  IMAD.MOV.U32 R6, RZ, RZ, R15 ;  /* 0x000000ffff067224 */ /* 0x000fe400078e000f */
[----:B------:R-:W-:Y:S02]  /*f470*/  IMAD R3, R24, R4, R3 ;  /* 0x0000000418037224 */ /* 0x000fe400078e0203 */
[----:B---3--:R-:W-:-:S02]  /*f480*/  IMAD R2, R5, R22, R14 ;  /* 0x0000001605027224 */ /* 0x008fc400078e020e */
[----:B0-----:R-:W-:Y:S02]  /*f490*/  IMAD R0, R3, R23, R0 ;  /* 0x0000001703007224 */ /* 0x001fe400078e0200 */
[----:B------:R-:W-:Y:S02]  /*f4a0*/  IMAD R5, R2, R16, R7 ;  /* 0x0000001002057224 */ /* 0x000fe400078e0207 */
[----:B------:R-:W-:-:S03]  /*f4b0*/  IMAD.MOV.U32 R4, RZ, RZ, 0x1 ;  /* 0x00000001ff047424 */ /* 0x000fc600078e00ff */
[----:B------:R-:W-:Y:S02]  /*f4c0*/  SEL R14, R5, R0, !P4 ;  /* 0x00000000050e7207 */ /* 0x000fe40006000000 */
[----:B------:R-:W-:-:S07]  /*f4d0*/  SEL R5, R0, R5, !P4 ;  /* 0x0000000500057207 */ /* 0x000fce0006000000 */
.L_x_301:
[----:B------:R-:W-:-:S08]  /*f4e0*/  NOP ;  /* 0x0000000000007918 */ /* 0x000fd00000000000 */
[----:B0-----:R-:W0:-:S00]  /*f4f0*/  USETMAXREG.DEALLOC.CTAPOOL 0x28 ;  /* 0x00000028000079c8 */ /* 0x001e0000080e0500 */
[----:B------:R-:W-:-:S13]  /*f500*/  ISETP.NE.AND P0, PT, RZ, UR8, PT ;  /* 0x00000008ff007c0c */ /* 0x000fda000bf05270 */
[----:B------:R-:W-:Y:S05]  /*f510*/  @P0 EXIT ;  /* 0x000000000000094d */ /* 0x000fea0003800000 */
[----:B0-----:R-:W-:Y:S01]  /*f520*/  LOP3.LUT P0, RZ, R4, 0xff, RZ, 0xc0, !PT ;  /* 0x000000ff04ff7812 */ /* 0x001fe2000780c0ff */
[----:B------:R-:W-:Y:S02]  /*f530*/  IMAD.MOV.U32 R0, RZ, RZ, 0x1 ;  /* 0x00000001ff007424 */ /* 0x000fe400078e00ff */
[----:B------:R-:W-:-:S10]  /*f540*/  IMAD.MOV.U32 R10, RZ, RZ, RZ ;  /* 0x000000ffff0a7224 */ /* 0x000fd400078e00ff */
[----:B------:R-:W-:Y:S05]  /*f550*/  @!P0 BRA `(.L_x_304) ;  /* 0x0000000c00608947 */ /* 0x000fea0003800000 */
[----:B------:R-:W0:Y:S01]  /*f560*/  S2R R8, SR_CgaCtaId ;  /* 0x0000000000087919 */ /* 0x000e220000008800 */
[----:B------:R-:W-:Y:S01]  /*f570*/  ULDC UR4, c[0x0][0x28c] ;  /* 0x0000a30000047ab9 */ /* 0x000fe20000000800 */
[----:B------:R-:W-:Y:S01]  /*f580*/  ULDC UR6, c[0x0][0x658] ;  /* 0x0001960000067ab9 */ /* 0x000fe20000000800 */
[----:B------:R-:W-:Y:S01]  /*f590*/  UIADD3 UR10, UR4, 0x1f, URZ ;  /* 0x0000001f040a7890 */ /* 0x000fe2000fffe03f */
[----:B------:R-:W-:Y:S01]  /*f5a0*/  BSSY B0, `(.L_x_304) ;  /* 0x00000d3000007945 */ /* 0x000fe20003800000 */
[----:B------:R-:W-:Y:S01]  /*f5b0*/  UMOV UR7, 0xffffffff ;  /* 0xffffffff00077882 */ /* 0x000fe20000000000 */
[----:B------:R-:W-:Y:S01]  /*f5c0*/  ULDC UR5, c[0x0][0x600] ;  /* 0x0001800000057ab9 */ /* 0x000fe20000000800 */
[----:B------:R-:W-:Y:S01]  /*f5d0*/  UMOV UR9, 0x1 ;  /* 0x0000000100097882 */ /* 0x000fe20000000000 */
[----:B------:R-:W-:Y:S01]  /*f5e0*/  USHF.L.U32 UR7, UR7, UR6, URZ ;  /* 0x0000000607077299 */ /* 0x000fe2000800063f */
[----:B------:R-:W-:Y:S01]  /*f5f0*/  IMAD.MOV.U32 R12, RZ, RZ, 0x1 ;  /* 0x00000001ff0c7424 */ /* 0x000fe200078e00ff */
[----:B------:R-:W-:Y:S01]  /*f600*/  UIADD3 UR4, UR5, -0x1, URZ ;  /* 0xffffffff05047890 */ /* 0x000fe2000fffe03f */
[----:B------:R-:W-:Y:S01]  /*f610*/  IMAD.MOV.U32 R0, RZ, RZ, 0x1 ;  /* 0x00000001ff007424 */ /* 0x000fe200078e00ff */
[----:B------:R-:W-:Y:S01]  /*f620*/  USHF.R.S32.HI UR11, URZ, 0x1f, UR10 ;  /* 0x0000001f3f0b7899 */ /* 0x000fe2000801140a */
[----:B------:R-:W-:Y:S01]  /*f630*/  IMAD.MOV.U32 R10, RZ, RZ, RZ ;  /* 0x000000ffff0a7224 */ /* 0x000fe200078e00ff */
[----:B------:R-:W-:Y:S01]  /*f640*/  ULDC UR8, c[0x0][0xc] ;  /* 0x0000030000087ab9 */ /* 0x000fe20000000800 */
[----:B------:R-:W-:-:S02]  /*f650*/  USHF.L.U32 UR5, UR9, UR6, URZ ;  /* 0x0000000609057299 */ /* 0x000fc4000800063f */
[----:B------:R-:W-:Y:S01]  /*f660*/  ULEA.HI UR11, UR11, UR10, URZ, 0x5 ;  /* 0x0000000a0b0b7291 */ /* 0x000fe2000f8f283f */
[----:B------:R-:W-:Y:S01]  /*f670*/  ULDC UR9, c[0x0][0x10] ;  /* 0x0000040000097ab9 */ /* 0x000fe20000000800 */
[----:B------:R-:W-:Y:S02]  /*f680*/  ULOP3.LUT UR6, URZ, UR7, URZ, 0x33, !UPT ;  /* 0x000000073f067292 */ /* 0x000fe4000f8e333f */
[----:B------:R-:W-:Y:S01]  /*f690*/  UIMAD.WIDE.U32 UR8, UR8, UR9, URZ ;  /* 0x00000009080872a5 */ /* 0x000fe2000f8e003f */
[----:B------:R-:W-:Y:S01]  /*f6a0*/  ULDC UR7, c[0x0][0x14] ;  /* 0x0000050000077ab9 */ /* 0x000fe20000000800 */
[----:B------:R-:W-:Y:S02]  /*f6b0*/  USHF.R.S32.HI UR20, URZ, 0x5, UR11 ;  /* 0x000000053f147899 */ /* 0x000fe4000801140b */
[----:B------:R-:W-:Y:S02]  /*f6c0*/  UIMAD.WIDE.U32 UR22, UR8, UR7, URZ ;  /* 0x00000007081672a5 */ /* 0x000fe4000f8e003f */
[----:B------:R-:W-:-:S02]  /*f6d0*/  UIMAD UR18, UR9, UR7, URZ ;  /* 0x00000007091272a4 */ /* 0x000fc4000f8e023f */
[----:B------:R-:W-:Y:S01]  /*f6e0*/  ULOP3.LUT UR26, UR13, 0x2, URZ, 0xfc, !UPT ;  /* 0x000000020d1a7892 */ /* 0x000fe2000f8efc3f */
[C---:B0-----:R-:W-:Y:S01]  /*f6f0*/  IMAD.SHL.U32 R9, R8.reuse, 0x20, RZ ;  /* 0x0000002008097824 */ /* 0x041fe200078e00ff */
[----:B------:R-:W-:Y:S01]  /*f700*/  UIADD3 UR18, UR23, UR18, URZ ;  /* 0x0000001217127290 */ /* 0x000fe2000fffe03f */
[----:B------:R-:W-:Y:S01]  /*f710*/  IMAD.SHL.U32 R8, R8, 0x400, RZ ;  /* 0x0000040008087824 */ /* 0x000fe200078e00ff */
[----:B------:R-:W-:Y:S02]  /*f720*/  UIADD3 UR27, UR20, 0x1, URZ ;  /* 0x00000001141b7890 */ /* 0x000fe4000fffe03f */
[----:B------:R-:W-:Y:S01]  /*f730*/  LOP3.LUT R9, R9, 0x60, RZ, 0xc0, !PT ;  /* 0x0000006009097812 */ /* 0x000fe200078ec0ff */
[----:B------:R-:W-:Y:S01]  /*f740*/  ULDC.64 UR24, c[0x0][0x198] ;  /* 0x0000660000187ab9 */ /* 0x000fe20000000a00 */
[----:B------:R-:W-:-:S08]  /*f750*/  LOP3.LUT R8, R8, 0xc00, RZ, 0xc0, !PT ;  /* 0x00000c0008087812 */ /* 0x000fd000078ec0ff */
.L_x_315:
[----:B------:R-:W-:-:S03]  /*f760*/  UMOV UR7, 0xffffffff ;  /* 0xffffffff00077882 */ /* 0x000fc60000000000 */
[----:B------:R-:W-:Y:S05]  /*f770*/  BRA.DIV UR7, `(.L_x_305) ;  /* 0x0000001607cc7947 */ /* 0x000fea000b800000 */
[----:B------:R-:W-:-:S13]  /*f780*/  ELECT P0, URZ, PT ;  /* 0x00000000003f782f */ /* 0x000fda0003800000 */
.L_x_340:
[----:B------:R-:W0:Y:S01]  /*f790*/  LDC R2, c[0x0][0x28c] ;  /* 0x0000a300ff027b82 */ /* 0x000e220000000800 */
[----:B------:R-:W-:Y:S01]  /*f7a0*/  BSSY B1, `(.L_x_306) ;  /* 0x000003a000017945 */ /* 0x000fe20003800000 */
[----:B0-----:R-:W-:-:S13]  /*f7b0*/  ISETP.LT.OR P0, PT, R2, 0x1, !P0 ;  /* 0x000000010200780c */ /* 0x001fda0004701670 */
[----:B------:R-:W-:Y:S05]  /*f7c0*/  @P0 BRA `(.L_x_307) ;  /* 0x0000000000dc0947 */ /* 0x000fea0003800000 */
[----:B------:R-:W-:Y:S02]  /*f7d0*/  IMAD.SHL.U32 R7, R5, 0x100, RZ ;  /* 0x0000010005077824 */ /* 0x000fe400078e00ff */
[----:B------:R-:W-:Y:S02]  /*f7e0*/  IMAD R14, R14, 0x80, R9 ;  /* 0x000000800e0e7824 */ /* 0x000fe400078e0209 */
[----:B------:R-:W-:Y:S02]  /*f7f0*/  IMAD.MOV.U32 R13, RZ, RZ, RZ ;  /* 0x000000ffff0d7224 */ /* 0x000fe400078e00ff */
[----:B------:R-:W-:Y:S02]  /*f800*/  IMAD.U32 R15, RZ, RZ, UR27 ;  /* 0x0000001bff0f7e24 */ /* 0x000fe4000f8e00ff */
[----:B------:R-:W-:Y:S02]  /*f810*/  IMAD.MOV.U32 R2, RZ, RZ, R0 ;  /* 0x000000ffff027224 */ /* 0x000fe400078e0000 */
[----:B------:R-:W-:-:S07]  /*f820*/  IMAD.MOV.U32 R3, RZ, RZ, R10 ;  /* 0x000000ffff037224 */ /* 0x000fce00078e000a */
.L_x_310:
[----:B------:R-:W0:Y:S01]  /*f830*/  S2R R5, SR_CgaCtaId ;  /* 0x0000000000057919 */ /* 0x000e220000008800 */
[----:B------:R-:W-:Y:S01]  /*f840*/  MOV R4, 0x400 ;  /* 0x0000040000047802 */ /* 0x000fe20000000f00 */
[----:B------:R-:W1:Y:S03]  /*f850*/  S2R R17, SR_TID.X ;  /* 0x0000000000117919 */ /* 0x000e660000002100 */
[----:B0-----:R-:W-:Y:S02]  /*f860*/  LEA R16, R5, R4, 0x18 ;  /* 0x0000000405107211 */ /* 0x001fe400078ec0ff */
[----:B------:R-:W-:Y:S02]  /*f870*/  SHF.L.U32 R4, R2, 0x1f, RZ ;  /* 0x0000001f02047819 */ /* 0x000fe400000006ff */
[----:B-1----:R-:W-:Y:S01]  /*f880*/  LOP3.LUT P1, RZ, R17, 0x7f, RZ, 0xc0, !PT ;  /* 0x0000007f11ff7812 */ /* 0x002fe2000782c0ff */
[----:B------:R-:W-:-:S04]  /*f890*/  IMAD R11, R3, 0x8, R16 ;  /* 0x00000008030b7824 */ /* 0x000fc800078e0210 */
[----:B------:R-:W0:Y:S08]  /*f8a0*/  SYNCS.PHASECHK.TRANS64.TRYWAIT P0, [R11+URZ+0x90], R4 ;  /* 0x000090040b0075a7 */ /* 0x000e30000800017f */
[----:B------:R-:W1:Y:S01]  /*f8b0*/  @!P1 LDC R5, c[0x0][0x500] ;  /* 0x00014000ff059b82 */ /* 0x000e620000000800 */
[----:B0-----:R-:W-:Y:S05]  /*f8c0*/  @!P0 BRA `(.L_x_308) ;  /* 0x0000001400988947 */ /* 0x001fea0003800000 */
.L_x_341:
[----:B------:R-:W-:Y:S01]  /*f8d0*/  UPRMT UR7, UR26, 0x9910, URZ ;  /* 0x000099101a077896 */ /* 0x000fe2000800003f */
[----:B-1----:R1:W-:Y:S03]  /*f8e0*/  @!P1 SYNCS.ARRIVE.TRANS64 RZ, [R11+URZ], R5 ;  /* 0x000000050bff99a7 */ /* 0x0023e6000800003f */
[----:B------:R-:W-:-:S06]  /*f8f0*/  UISETP.NE.AND UP0, UPT, UR7, 0x2, UPT ;  /* 0x000000020700788c */ /* 0x000fcc000bf05270 */
[----:B------:R-:W-:-:S13]  /*f900*/  PLOP3.LUT P0, PT, PT, PT, UP0, 0x80, 0x0 ;  /* 0x000000000000781c */ /* 0x000fda0003f0f008 */
[----:B-1----:R-:W-:Y:S05]  /*f910*/  @P0 BRA `(.L_x_309) ;  /* 0x0000000000040947 */ /* 0x002fea0003800000 */
[----:B------:R-:W-:Y:S01]  /*f920*/  BPT.TRAP 0x1 ;  /* 0x000000040000795c */ /* 0x000fe20000300000 */
.L_x_309:
[C---:B0-----:R-:W-:Y:S01]  /*f930*/  IMAD R4, R3.reuse, 0x2000, R16 ;  /* 0x0000200003047824 */ /* 0x041fe200078e0210 */
[----:B------:R-:W-:Y:S01]  /*f940*/  R2UR UR19, R16 ;  /* 0x00000000101372ca */ /* 0x000fe200000e0000 */
[----:B------:R-:W-:Y:S01]  /*f950*/  IMAD R5, R3, 0x1000, R8 ;  /* 0x0000100003057824 */ /* 0x000fe200078e0208 */
[----:B------:R-:W-:Y:S01]  /*f960*/  R2UR UR9, R11 ;  /* 0x000000000b0972ca */ /* 0x000fe200000e0000 */
[----:B------:R-:W-:Y:S01]  /*f970*/  VIADD R15, R15, 0xffffffff ;  /* 0xffffffff0f0f7836 */ /* 0x000fe20000000000 */
[----:B------:R-:W-:Y:S01]  /*f980*/  R2UR UR7, R4 ;  /* 0x00000000040772ca */ /* 0x000fe200000e0000 */
[----:B------:R-:W-:Y:S01]  /*f990*/  UIADD3 UR14, UP0, UR24, 0xf0, URZ ;  /* 0x000000f0180e7890 */ /* 0x000fe2000ff1e03f */
[----:B------:R-:W-:Y:S01]  /*f9a0*/  R2UR UR8, R5 ;  /* 0x00000000050872ca */ /* 0x000fe200000e0000 */
[----:B------:R-:W-:Y:S01]  /*f9b0*/  UIADD3 UR28, UP1, UR24, 0x1f0, URZ ;  /* 0x000001f0181c7890 */ /* 0x000fe2000ff3e03f */
[----:B------:R-:W-:Y:S01]  /*f9c0*/  R2UR UR11, R7 ;  /* 0x00000000070b72ca */ /* 0x000fe200000e0000 */
[----:B------:R-:W-:Y:S01]  /*f9d0*/  UIADD3.X UR15, URZ, UR25, URZ, UP0, !UPT ;  /* 0x000000193f0f7290 */ /* 0x000fe200087fe43f */
[----:B------:R-:W-:Y:S01]  /*f9e0*/  R2UR UR10, R13 ;  /* 0x000000000d0a72ca */ /* 0x000fe200000e0000 */
[----:B------:R-:W-:Y:S01]  /*f9f0*/  VIADD R3, R3, 0x1 ;  /* 0x0000000103037836 */ /* 0x000fe20000000000 */
[----:B------:R-:W-:Y:S01]  /*fa00*/  R2UR UR12, R6 ;  /* 0x00000000060c72ca */ /* 0x000fe200000e0000 */
[----:B------:R-:W-:Y:S01]  /*fa10*/  UIADD3.X UR29, URZ, UR25, URZ, UP1, !UPT ;  /* 0x000000193f1d7290 */ /* 0x000fe20008ffe43f */
[----:B------:R-:W-:Y:S01]  /*fa20*/  R2UR UR21, R14 ;  /* 0x000000000e1572ca */ /* 0x000fe200000e0000 */
[----:B------:R-:W-:Y:S01]  /*fa30*/  UMOV UR16, 0x0 ;  /* 0x0000000000107882 */ /* 0x000fe20000000000 */
[----:B------:R-:W-:Y:S01]  /*fa40*/  ISETP.GT.AND P1, PT, R15, 0x1, PT ;  /* 0x000000010f00780c */ /* 0x000fe20003f24270 */
[----:B------:R-:W-:Y:S01]  /*fa50*/  UIADD3 UR7, UR7, 0x200, URZ ;  /* 0x0000020007077890 */ /* 0x000fe2000fffe03f */
[----:B------:R-:W-:Y:S01]  /*fa60*/  ISETP.NE.AND P0, PT, R3, 0x12, PT ;  /* 0x000000120300780c */ /* 0x000fe20003f05270 */
[----:B------:R-:W-:Y:S01]  /*fa70*/  UIADD3 UR19, UR19, 0x24200, UR8 ;  /* 0x0002420013137890 */ /* 0x000fe2000fffe008 */
[----:B------:R-:W-:Y:S01]  /*fa80*/  VIADD R13, R13, 0x20 ;  /* 0x000000200d0d7836 */ /* 0x000fe20000000000 */
[----:B------:R-:W-:Y:S01]  /*fa90*/  UMOV UR17, 0x10000000 ;  /* 0x1000000000117882 */ /* 0x000fe20000000000 */
[----:B------:R-:W-:Y:S01]  /*faa0*/  UMOV UR30, 0xf0000 ;  /* 0x000f0000001e7882 */ /* 0x000fe20000000000 */
[----:B------:R-:W-:Y:S01]  /*fab0*/  SEL R5, RZ, 0x1, P0 ;  /* 0x00000001ff057807 */ /* 0x000fe20000000000 */
[----:B------:R-:W-:Y:S01]  /*fac0*/  UMOV UR8, UR7 ;  /* 0x0000000700087c82 */ /* 0x000fe20008000000 */
[----:B------:R-:W-:Y:S01]  /*fad0*/  SEL R3, R3, RZ, P0 ;  /* 0x000000ff03037207 */ /* 0x000fe20000000000 */
[----:B------:R0:W-:Y:S01]  /*fae0*/  UTMALDG.3D [UR8], [UR14], desc[UR16] ;  /* 0x000010080e0075b4 */ /* 0x0001e20008011000 */
[----:B------:R-:W-:Y:S01]  /*faf0*/  LOP3.LUT R2, R2, R5, RZ, 0x3c, !PT ;  /* 0x0000000502027212 */ /* 0x000fe200078e3cff */
[----:B0-----:R-:W-:Y:S01]  /*fb00*/  UMOV UR11, UR21 ;  /* 0x00000015000b7c82 */ /* 0x001fe20008000000 */
[----:B------:R-:W-:-:S02]  /*fb10*/  UMOV UR8, UR19 ;  /* 0x0000001300087c82 */ /* 0x000fc40008000000 */
[----:B------:R0:W-:Y:S02]  /*fb20*/  UTMALDG.3D.MULTICAST [UR8], [UR28], UR30, desc[UR16] ;  /* 0x000010081c0073b4 */ /* 0x0001e4000801181e */
[----:B0-----:R-:W-:Y:S05]  /*fb30*/  @P1 BRA `(.L_x_310) ;  /* 0xfffffffc003c1947 */ /* 0x001fea000383ffff */
.L_x_307:
[----:B------:R-:W-:Y:S05]  /*fb40*/  BSYNC B1 ;  /* 0x0000000000017941 */ /* 0x000fea0003800000 */
.L_x_306:
[----:B------:R-:W2:Y:S01]  /*fb50*/  LDL.LU R17, [R1+0x80] ;  /* 0x0000800001117983 */ /* 0x000ea20000300800 */
[----:B------:R-:W-:Y:S01]  /*fb60*/  LOP3.LUT P1, RZ, R12, 0xff, RZ, 0xc0, !PT ;  /* 0x000000ff0cff7812 */ /* 0x000fe2000782c0ff */
[----:B------:R-:W-:Y:S01]  /*fb70*/  VIADD R10, R10, UR20 ;  /* 0x000000140a0a7c36 */ /* 0x000fe20008000000 */
[----:B------:R-:W-:Y:S01]  /*fb80*/  ULDC.64 UR8, c[0x0][0x650] ;  /* 0x0001940000087ab9 */ /* 0x000fe20000000a00 */
[----:B------:R-:W3:Y:S01]  /*fb90*/  LDL.LU R16, [R1+0x84] ;  /* 0x0000840001107983 */ /* 0x000ee20000300800 */
[----:B------:R-:W-:Y:S01]  /*fba0*/  IMAD.U32 R5, RZ, RZ, UR20 ;  /* 0x00000014ff057e24 */ /* 0x000fe2000f8e00ff */
[----:B------:R-:W-:Y:S01]  /*fbb0*/  UISETP.GE.U32.AND UP0, UPT, UR20, 0x12, UPT ;  /* 0x000000121400788c */ /* 0x000fe2000bf06070 */
[----:B------:R-:W-:Y:S01]  /*fbc0*/  ISETP.GT.U32.AND P0, PT, R10, 0x11, PT ;  /* 0x000000110a00780c */ /* 0x000fe20003f04070 */
[----:B------:R-:W-:Y:S01]  /*fbd0*/  BSSY B1, `(.L_x_311) ;  /* 0x000006d000017945 */ /* 0x000fe20003800000 */
[----:B------:R-:W-:Y:S01]  /*fbe0*/  IMAD.MOV.U32 R14, RZ, RZ, -0x1 ;  /* 0xffffffffff0e7424 */ /* 0x000fe200078e00ff */
[----:B------:R-:W-:Y:S01]  /*fbf0*/  PRMT R12, RZ, 0x7610, R12 ;  /* 0x00007610ff0c7816 */ /* 0x000fe2000000000c */
[----:B------:R-:W-:Y:S01]  /*fc00*/  IMAD.MOV.U32 R6, RZ, RZ, -0x1 ;  /* 0xffffffffff067424 */ /* 0x000fe200078e00ff */
[----:B------:R-:W-:-:S02]  /*fc10*/  ISETP.LT.U32.AND P0, PT, R5, 0x12, P0 ;  /* 0x000000120500780c */ /* 0x000fc40000701070 */
[----:B------:R-:W0:Y:S01]  /*fc20*/  @P1 S2R R3, SR_CgaCtaId ;  /* 0x0000000000031919 */ /* 0x000e220000008800 */
[----:B------:R-:W-:Y:S02]  /*fc30*/  @P1 MOV R2, 0x400 ;  /* 0x0000040000021802 */ /* 0x000fe40000000f00 */
[----:B------:R-:W-:Y:S02]  /*fc40*/  PLOP3.LUT P2, PT, PT, PT, UP0, 0x80, 0x0 ;  /* 0x000000000000781c */ /* 0x000fe40003f4f008 */
[----:B0-----:R-:W-:Y:S01]  /*fc50*/  @P1 LEA R4, R3, R2, 0x18 ;  /* 0x0000000203041211 */ /* 0x001fe200078ec0ff */
[----:B------:R-:W-:-:S03]  /*fc60*/  IMAD.WIDE.U32 R2, R10, 0x38e38e39, RZ ;  /* 0x38e38e390a027825 */ /* 0x000fc600078e00ff */
[----:B------:R0:W-:Y:S02]  /*fc70*/  @P1 SYNCS.ARRIVE.TRANS64.A1T0 RZ, [R4+URZ+0x138], RZ ;  /* 0x000138ff04ff19a7 */ /* 0x0001e4000810003f */
[----:B------:R-:W-:Y:S02]  /*fc80*/  SHF.R.U32.HI R5, RZ, 0x2, R3 ;  /* 0x00000002ff057819 */ /* 0x000fe40000011603 */
[----:B------:R-:W-:Y:S02]  /*fc90*/  SEL R3, RZ, 0x1, !P0 ;  /* 0x00000001ff037807 */ /* 0x000fe40004000000 */
[----:B------:R-:W-:Y:S01]  /*fca0*/  PRMT R2, RZ, 0x7610, R2 ;  /* 0x00007610ff027816 */ /* 0x000fe20000000002 */
[----:B------:R-:W-:Y:S01]  /*fcb0*/  IMAD R10, R5, -0x12, R10 ;  /* 0xffffffee050a7824 */ /* 0x000fe200078e020a */
[----:B------:R-:W-:-:S04]  /*fcc0*/  LOP3.LUT R0, R0, R3, RZ, 0x3c, !PT ;  /* 0x0000000300007212 */ /* 0x000fc800078e3cff */
[----:B------:R-:W-:Y:S01]  /*fcd0*/  @P2 LOP3.LUT R0, R0, 0x1, R5, 0x78, !PT ;  /* 0x0000000100002812 */ /* 0x000fe200078e7805 */
[----:B------:R-:W-:Y:S01]  /*fce0*/  IMAD.MOV.U32 R5, RZ, RZ, -0x1 ;  /* 0xffffffffff057424 */ /* 0x000fe200078e00ff */
[----:B---3--:R-:W-:-:S04]  /*fcf0*/  IADD3 R16, P1, R16, UR22, RZ ;  /* 0x0000001610107c10 */ /* 0x008fc8000ff3e0ff */
[----:B--2---:R-:W-:Y:S01]  /*fd00*/  IADD3.X R17, R17, UR18, RZ, P1, !PT ;  /* 0x0000001211117c10 */ /* 0x004fe20008ffe4ff */
[----:B------:R0:W-:Y:S01]  /*fd10*/  STL [R1+0x84], R16 ;  /* 0x0000841001007387 */ /* 0x0001e20000100800 */
[----:B------:R-:W-:-:S03]  /*fd20*/  ISETP.GE.U32.AND P0, PT, R16, UR8, PT ;  /* 0x0000000810007c0c */ /* 0x000fc6000bf06070 */
[----:B------:R0:W-:Y:S01]  /*fd30*/  STL [R1+0x80], R17 ;  /* 0x0000801101007387 */ /* 0x0001e20000100800 */
[----:B------:R-:W-:-:S13]  /*fd40*/  ISETP.GE.U32.AND.EX P0, PT, R17, UR9, PT, P0 ;  /* 0x0000000911007c0c */ /* 0x000fda000bf06100 */
[----:B0-----:R-:W-:Y:S05]  /*fd50*/  @P0 BRA `(.L_x_312) ;  /* 0x0000000400500947 */ /* 0x001fea0003800000 */
[----:B------:R-:W-:Y:S01]  /*fd60*/  ULDC.64 UR8, c[0x0][0x628] ;  /* 0x00018a0000087ab9 */ /* 0x000fe20000000a00 */
[----:B------:R-:W0:Y:S01]  /*fd70*/  S2R R13, SR_CTAID.X ;  /* 0x00000000000d7919 */ /* 0x000e220000002500 */
[----:B------:R-:W-:Y:S01]  /*fd80*/  ISETP.NE.U32.AND P0, PT, RZ, UR8, PT ;  /* 0x00000008ff007c0c */ /* 0x000fe2000bf05070 */
[----:B------:R-:W-:Y:S01]  /*fd90*/  ULDC UR10, c[0x0][0x630] ;  /* 0x00018c00000a7ab9 */ /* 0x000fe20000000800 */
[----:B------:R-:W-:Y:S01]  /*fda0*/  IMAD.MOV.U32 R2, RZ, RZ, R16 ;  /* 0x000000ffff027224 */ /* 0x000fe200078e0010 */
[----:B------:R-:W1:Y:S01]  /*fdb0*/  S2R R11, SR_CTAID.Y ;  /* 0x00000000000b7919 */ /* 0x000e620000002600 */
[----:B------:R-:W-:Y:S01]  /*fdc0*/  ISETP.NE.AND.EX P0, PT, RZ, UR9, PT, P0 ;  /* 0x00000009ff007c0c */ /* 0x000fe2000bf05300 */
[----:B------:R-:W-:-:S12]  /*fdd0*/  IMAD.MOV.U32 R3, RZ, RZ, R17 ;  /* 0x000000ffff037224 */ /* 0x000fd800078e0011 */
[----:B------:R-:W-:Y:S05]  /*fde0*/  @!P0 BRA `(.L_x_313) ;  /* 0x0000000000288947 */ /* 0x000fea0003800000 */
[----:B------:R-:W-:Y:S02]  /*fdf0*/  ULDC UR7, c[0x0][0x634] ;  /* 0x00018d0000077ab9 */ /* 0x000fe40000000800 */
[----:B------:R-:W-:-:S05]  /*fe00*/  IADD3 R7, P0, R16, UR7, RZ ;  /* 0x0000000710077c10 */ /* 0x000fca000ff1e0ff */
[----:B------:R-:W-:-:S04]  /*fe10*/  IMAD.X R15, RZ, RZ, R17, P0 ;  /* 0x000000ffff0f7224 */ /* 0x000fc800000e0611 */
[----:B------:R-:W-:-:S04]  /*fe20*/  IMAD.WIDE.U32 R4, R15, UR8, RZ ;  /* 0x000000080f047c25 */ /* 0x000fc8000f8e00ff */
[----:B------:R-:W-:-:S04]  /*fe30*/  IMAD.WIDE.U32 R4, P0, R7, UR9, R4 ;  /* 0x0000000907047c25 */ /* 0x000fc8000f800004 */
[----:B------:R-:W-:-:S04]  /*fe40*/  IMAD.WIDE.U32 R6, R7, UR8, RZ ;  /* 0x0000000807067c25 */ /* 0x000fc8000f8e00ff */
[----:B------:R-:W-:Y:S01]  /*fe50*/  IMAD.X R3, RZ, RZ, RZ, P0 ;  /* 0x000000ffff037224 */ /* 0x000fe200000e06ff */
[----:B------:R-:W-:Y:S01]  /*fe60*/  IADD3 RZ, P0, R7, R4, RZ ;  /* 0x0000000407ff7210 */ /* 0x000fe20007f1e0ff */
[----:B------:R-:W-:-:S04]  /*fe70*/  IMAD.MOV.U32 R2, RZ, RZ, R5 ;  /* 0x000000ffff027224 */ /* 0x000fc800078e0005 */
[----:B------:R-:W-:-:S08]  /*fe80*/  IMAD.WIDE.U32.X R2, R15, UR9, R2, P0 ;  /* 0x000000090f027c25 */ /* 0x000fd000080e0402 */
.L_x_313:
[--C-:B------:R-:W-:Y:S01]  /*fe90*/  SHF.R.U64 R6, R2, UR10, R3.reuse ;  /* 0x0000000a02067c19 */ /* 0x100fe20008001203 */
[----:B------:R-:W-:Y:S01]  /*fea0*/  ULDC.64 UR8, c[0x0][0x620] ;  /* 0x0001880000087ab9 */ /* 0x000fe20000000a00 */
[----:B------:R-:W-:Y:S01]  /*feb0*/  SHF.R.U32.HI R2, RZ, UR10, R3 ;  /* 0x0000000aff027c19 */ /* 0x000fe20008011603 */
[----:B------:R-:W-:Y:S01]  /*fec0*/  IMAD.MOV.U32 R3, RZ, RZ, R17 ;  /* 0x000000ffff037224 */ /* 0x000fe200078e0011 */
[----:B------:R-:W-:Y:S01]  /*fed0*/  IADD3 R5, P0, RZ, -R6, RZ ;  /* 0x80000006ff057210 */ /* 0x000fe20007f1e0ff */
[----:B------:R-:W-:Y:S01]  /*fee0*/  ULDC UR7, c[0x0][0x150] ;  /* 0x0000540000077ab9 */ /* 0x000fe20000000800 */
[----:B0-----:R-:W-:Y:S01]  /*fef0*/  I2FP.F32.U32 R7, R13 ;  /* 0x0000000d00077245 */ /* 0x001fe20000201000 */
[----:B------:R-:W0:Y:S01]  /*ff00*/  LDC R18, c[0x0][0x144] ;  /* 0x00005100ff127b82 */ /* 0x000e220000000800 */
[----:B------:R-:W-:Y:S01]  /*ff10*/  ULDC.64 UR10, c[0x0][0x640] ;  /* 0x00019000000a7ab9 */ /* 0x000fe20000000a00 */
[----:B------:R-:W-:Y:S01]  /*ff20*/  IMAD.X R2, RZ, RZ, ~R2, P0 ;  /* 0x000000ffff027224 */ /* 0x000fe200000e0e02 */
[----:B------:R-:W-:-:S03]  /*ff30*/  ISETP.NE.U32.AND P0, PT, RZ, UR10, PT ;  /* 0x0000000aff007c0c */ /* 0x000fc6000bf05070 */
[----:B------:R-:W-:Y:S01]  /*ff40*/  IMAD R4, R2, UR8, RZ ;  /* 0x0000000802047c24 */ /* 0x000fe2000f8e02ff */
[----:B------:R-:W-:Y:S01]  /*ff50*/  ISETP.NE.AND.EX P0, PT, RZ, UR11, PT, P0 ;  /* 0x0000000bff007c0c */ /* 0x000fe2000bf05300 */
[----:B------:R-:W-:Y:S02]  /*ff60*/  IMAD.MOV.U32 R2, RZ, RZ, R16 ;  /* 0x000000ffff027224 */ /* 0x000fe400078e0010 */
[----:B------:R-:W2:Y:S02]  /*ff70*/  LDC R16, c[0x0][0x148] ;  /* 0x00005200ff107b82 */ /* 0x000ea40000000800 */
[----:B------:R-:W-:Y:S01]  /*ff80*/  IMAD.WIDE.U32 R2, R5, UR8, R2 ;  /* 0x0000000805027c25 */ /* 0x000fe2000f8e0002 */
[----:B------:R-:W-:-:S03]  /*ff90*/  ULDC UR8, c[0x0][0x154] ;  /* 0x0000550000087ab9 */ /* 0x000fc60000000800 */
[----:B------:R-:W-:Y:S02]  /*ffa0*/  IMAD R5, R5, UR9, R4 ;  /* 0x0000000905057c24 */ /* 0x000fe4000f8e0204 */
[----:B------:R-:W-:Y:S01]  /*ffb0*/  FMUL R4, R7, UR7 ;  /* 0x0000000707047c20 */ /* 0x000fe20008400000 */
[----:B------:R-:W-:Y:S01]  /*ffc0*/  ULDC UR7, c[0x0][0x618] ;  /* 0x0001860000077ab9 */ /* 0x000fe20000000800 */
[----:B------:R-:W-:Y:S01]  /*ffd0*/  ULDC UR9, c[0x0][0x608] ;  /* 0x0001820000097ab9 */ /* 0x000fe20000000800 */
[----:B------:R-:W-:-:S03]  /*ffe0*/  IMAD.IADD R3, R3, 0x1, R5 ;  /* 0x0000000103037824 */ /* 0x000fc600078e0205 */
[----:B------:R-:W3:Y:S02]  /*fff0*/  F2I.U32.TRUNC.NTZ R4, R4 ;  /* 0x0000000400047305 */ /* 0x000ee4000020f000 */
[----:B------:R-:W-:Y:S02]  /*10000*/  SHF.R.U64 R7, R2, UR7, R3 ;  /* 0x0000000702077c19 */ /* 0x000fe40008001203 */
[----:B-1----:R-:W-:-:S05]  /*10010*/  I2FP.F32.U32 R2, R11 ;  /* 0x0000000b00027245 */ /* 0x002fca0000201000 */
[----:B------:R-:W-:Y:S01]  /*10020*/  FMUL R5, R2, UR8 ;  /* 0x0000000802057c20 */ /* 0x000fe20008400000 */
[----:B------:R-:W-:Y:S01]  /*10030*/  SHF.R.U32.HI R2, RZ, UR7, R3 ;  /* 0x00000007ff027c19 */ /* 0x000fe20008011603 */
[----:B------:R-:W-:Y:S02]  /*10040*/  ULDC UR7, c[0x0][0x658] ;  /* 0x0001960000077ab9 */ /* 0x000fe40000000800 */
[----:B------:R1:W4:Y:S01]  /*10050*/  F2I.U32.TRUNC.NTZ R19, R5 ;  /* 0x0000000500137305 */ /* 0x000322000020f000 */
[----:B------:R-:W-:Y:S01]  /*10060*/  SHF.R.U64 R15, R7, UR9, R2 ;  /* 0x00000009070f7c19 */ /* 0x000fe20008001202 */
[----:B---3--:R-:W-:Y:S01]  /*10070*/  IMAD.MOV R4, RZ, RZ, -R4 ;  /* 0x000000ffff047224 */ /* 0x008fe200078e0a04 */
[----:B------:R-:W-:-:S03]  /*10080*/  SHF.R.U32.HI R2, RZ, UR9, R2 ;  /* 0x00000009ff027c19 */ /* 0x000fc60008011602 */
[----:B0-----:R-:W-:Y:S01]  /*10090*/  IMAD R13, R18, R4, R13 ;  /* 0x00000004120d7224 */ /* 0x001fe200078e020d */
[--C-:B------:R-:W-:Y:S02]  /*100a0*/  SHF.R.U64 R14, R15, UR7, R2.reuse ;  /* 0x000000070f0e7c19 */ /* 0x100fe40008001202 */
[----:B------:R-:W-:-:S03]  /*100b0*/  SHF.R.U32.HI R17, RZ, UR7, R2 ;  /* 0x00000007ff117c19 */ /* 0x000fc60008011602 */
[----:B------:R-:W-:Y:S02]  /*100c0*/  IMAD.MOV.U32 R2, RZ, RZ, R14 ;  /* 0x000000ffff027224 */ /* 0x000fe400078e000e */
[----:B------:R-:W-:Y:S01]  /*100d0*/  IMAD.MOV.U32 R3, RZ, RZ, R17 ;  /* 0x000000ffff037224 */ /* 0x000fe200078e0011 */
[----:B-1--4-:R-:W-:Y:S06]  /*100e0*/  @!P0 BRA `(.L_x_314) ;  /* 0x0000000000288947 */ /* 0x012fec0003800000 */
[----:B------:R-:W-:Y:S02]  /*100f0*/  ULDC UR7, c[0x0][0x64c] ;  /* 0x0001930000077ab9 */ /* 0x000fe40000000800 */
[----:B------:R-:W-:-:S05]  /*10100*/  IADD3 R3, P0, R14, UR7, RZ ;  /* 0x000000070e037c10 */ /* 0x000fca000ff1e0ff */
[----:B------:R-:W-:-:S04]  /*10110*/  IMAD.X R17, RZ, RZ, R17, P0 ;  /* 0x000000ffff117224 */ /* 0x000fc800000e0611 */
[----:B------:R-:W-:-:S04]  /*10120*/  IMAD.WIDE.U32 R4, R17, UR10, RZ ;  /* 0x0000000a11047c25 */ /* 0x000fc8000f8e00ff */
[----:B------:R-:W-:-:S04]  /*10130*/  IMAD.WIDE.U32 R4, P0, R3, UR11, R4 ;  /* 0x0000000b03047c25 */ /* 0x000fc8000f800004 */
[----:B------:R-:W-:-:S04]  /*10140*/  IMAD.WIDE.U32 R2, R3, UR10, RZ ;  /* 0x0000000a03027c25 */ /* 0x000fc8000f8e00ff */
[----:B------:R-:W-:Y:S01]  /*10150*/  IMAD.MOV.U32 R2, RZ, RZ, R5 ;  /* 0x000000ffff027224 */ /* 0x000fe200078e0005 */
[----:B------:R-:W-:Y:S01]  /*10160*/  IADD3 RZ, P1, R3, R4, RZ ;  /* 0x0000000403ff7210 */ /* 0x000fe20007f3e0ff */
[----:B------:R-:W-:-:S04]  /*10170*/  IMAD.X R3, RZ, RZ, RZ, P0 ;  /* 0x000000ffff037224 */ /* 0x000fc800000e06ff */
[----:B------:R-:W-:-:S08]  /*10180*/  IMAD.WIDE.U32.X R2, R17, UR11, R2, P1 ;  /* 0x0000000b11027c25 */ /* 0x000fd000088e0402 */
.L_x_314:
[----:B------:R-:W-:Y:S01]  /*10190*/  ULDC UR7, c[0x0][0x648] ;  /* 0x0001920000077ab9 */ /* 0x000fe20000000800 */
[----:B------:R-:W-:Y:S01]  /*101a0*/  LOP3.LUT R15, R15, UR6, RZ, 0xc0, !PT ;  /* 0x000000060f0f7c12 */ /* 0x000fe2000f8ec0ff */
[----:B------:R-:W-:Y:S01]  /*101b0*/  IMAD.MOV R19, RZ, RZ, -R19 ;  /* 0x000000ffff137224 */ /* 0x000fe200078e0a13 */
[----:B------:R-:W-:Y:S01]  /*101c0*/  SHF.R.U64 R2, R2, UR7, R3 ;  /* 0x0000000702027c19 */ /* 0x000fe20008001203 */
[----:B------:R-:W-:Y:S01]  /*101d0*/  ULDC UR7, c[0x0][0x638] ;  /* 0x00018e0000077ab9 */ /* 0x000fe20000000800 */
[----:B------:R-:W-:Y:S01]  /*101e0*/  LOP3.LUT R7, R7, UR4, RZ, 0xc0, !PT ;  /* 0x0000000407077c12 */ /* 0x000fe2000f8ec0ff */
[----:B--2---:R-:W-:Y:S01]  /*101f0*/  @P4 IMAD R13, R16, R19, R11 ;  /* 0x00000013100d4224 */ /* 0x004fe200078e020b */
[----:B------:R-:W-:Y:S01]  /*10200*/  ULDC UR8, c[0x0][0x610] ;  /* 0x0001840000087ab9 */ /* 0x000fe20000000800 */
[----:B------:R-:W-:Y:S02]  /*10210*/  IMAD.MOV R3, RZ, RZ, -R2 ;  /* 0x000000ffff037224 */ /* 0x000fe400078e0a02 */
[----:B------:R-:W-:-:S02]  /*10220*/  IMAD R2, R2, UR5, R15 ;  /* 0x0000000502027c24 */ /* 0x000fc4000f8e020f */
[----:B------:R-:W-:Y:S01]  /*10230*/  IMAD R14, R3, UR7, R14 ;  /* 0x00000007030e7c24 */ /* 0x000fe2000f8e020e */
[----:B------:R-:W-:Y:S01]  /*10240*/  ULDC UR7, c[0x0][0x600] ;  /* 0x0001800000077ab9 */ /* 0x000fe20000000800 */
[----:B------:R-:W-:Y:S02]  /*10250*/  IMAD R13, R2, UR8, R13 ;  /* 0x00000008020d7c24 */ /* 0x000fe4000f8e020d */
[----:B------:R-:W-:Y:S02]  /*10260*/  IMAD R4, R14, UR7, R7 ;  /* 0x000000070e047c24 */ /* 0x000fe4000f8e0207 */
[----:B------:R-:W-:-:S03]  /*10270*/  IMAD.MOV.U32 R2, RZ, RZ, 0x1 ;  /* 0x00000001ff027424 */ /* 0x000fc600078e00ff */
[----:B------:R-:W-:Y:S02]  /*10280*/  SEL R14, R4, R13, !P4 ;  /* 0x0000000d040e7207 */ /* 0x000fe40006000000 */
[----:B------:R-:W-:-:S07]  /*10290*/  SEL R5, R13, R4, !P4 ;  /* 0x000000040d057207 */ /* 0x000fce0006000000 */
.L_x_312:
[----:B------:R-:W-:Y:S05]  /*102a0*/  BSYNC B1 ;  /* 0x0000000000017941 */ /* 0x000fea0003800000 */
.L_x_311:
[----:B------:R-:W-:-:S13]  /*102b0*/  LOP3.LUT P0, RZ, R2, 0xff, RZ, 0xc0, !PT ;  /* 0x000000ff02ff7812 */ /* 0x000fda000780c0ff */
[----:B------:R-:W-:Y:S05]  /*102c0*/  @P0 BRA `(.L_x_315) ;  /* 0xfffffff400240947 */ /* 0x000fea000383ffff */
[----:B------:R-:W-:Y:S05]  /*102d0*/  BSYNC B0 ;  /* 0x0000000000007941 */ /* 0x000fea0003800000 */
.L_x_304:
[----:B------:R-:W-:-:S03]  /*102e0*/  UMOV UR7, 0xffffffff ;  /* 0xffffffff00077882 */ /* 0x000fc60000000000 */
[----:B------:R-:W-:Y:S05]  /*102f0*/  BRA.DIV UR7, `(.L_x_316) ;  /* 0x0000000e07207947 */ /* 0x000fea000b800000 */
[----:B------:R-:W-:-:S13]  /*10300*/  ELECT P0, URZ, PT ;  /* 0x00000000003f782f */ /* 0x000fda0003800000 */
.L_x_344:
[----:B------:R-:W-:Y:S04]  /*10310*/  BSSY B0, `(.L_x_317) ;  /* 0x00000aa000007945 */ /* 0x000fe80003800000 */
[----:B------:R-:W-:Y:S05]  /*10320*/  @!P0 BRA `(.L_x_318) ;  /* 0x0000000800a08947 */ /* 0x000fea0003800000 */
[----:B------:R-:W-:-:S04]  /*10330*/  ULOP3.LUT UR7, UR13, 0x2, URZ, 0xfc, !UPT ;  /* 0x000000020d077892 */ /* 0x000fc8000f8efc3f */
[----:B------:R-:W-:-:S06]  /*10340*/  UISETP.NE.AND UP0, UPT, UR7, 0x3, UPT ;  /* 0x000000030700788c */ /* 0x000fcc000bf05270 */
[----:B------:R-:W-:-:S13]  /*10350*/  PLOP3.LUT P0, PT, PT, PT, UP0, 0x80, 0x0 ;  /* 0x000000000000781c */ /* 0x000fda0003f0f008 */
[----:B------:R-:W-:Y:S05]  /*10360*/  @!P0 BRA `(.L_x_319) ;  /* 0x0000000000048947 */ /* 0x000fea0003800000 */
[----:B------:R-:W-:Y:S01]  /*10370*/  BPT.TRAP 0x1 ;  /* 0x000000040000795c */ /* 0x000fe20000300000 */
.L_x_319:
[----:B------:R-:W0:Y:S01]  /*10380*/  S2R R3, SR_CgaCtaId ;  /* 0x0000000000037919 */ /* 0x000e220000008800 */
[----:B------:R-:W-:-:S04]  /*10390*/  MOV R2, 0x400 ;  /* 0x0000040000027802 */ /* 0x000fc80000000f00 */
[----:B0-----:R-:W-:Y:S02]  /*103a0*/  LEA R3, R3, R2, 0x18 ;  /* 0x0000000203037211 */ /* 0x001fe400078ec0ff */
[----:B------:R-:W-:-:S03]  /*103b0*/  SHF.L.U32 R2, R0, 0x1f, RZ ;  /* 0x0000001f00027819 */ /* 0x000fc600000006ff */
[----:B------:R-:W-:-:S04]  /*103c0*/  VIADD R3, R3, 0x90 ;  /* 0x0000009003037836 */ /* 0x000fc80000000000 */
[C---:B------:R-:W-:Y:S02]  /*103d0*/  IMAD R7, R10.reuse, 0x8, R3 ;  /* 0x000000080a077824 */ /* 0x040fe400078e0203 */
[----:B------:R-:W-:Y:S02]  /*103e0*/  VIADD R10, R10, 0x1 ;  /* 0x000000010a0a7836 */ /* 0x000fe40000000000 */
[----:B------:R-:W0:Y:S03]  /*103f0*/  SYNCS.PHASECHK.TRANS64.TRYWAIT P0, [R7+URZ], R2 ;  /* 0x00000002070075a7 */ /* 0x000e26000800017f */
[----:B------:R-:W-:-:S04]  /*10400*/  ISETP.NE.AND P1, PT, R10, 0x12, PT ;  /* 0x000000120a00780c */ /* 0x000fc80003f25270 */
[----:B------:R-:W-:Y:S02]  /*10410*/  SEL R5, RZ, 0x1, P1 ;  /* 0x00000001ff057807 */ /* 0x000fe40000800000 */
[----:B------:R-:W-:Y:S02]  /*10420*/  SEL R10, R10, RZ, P1 ;  /* 0x000000ff0a0a7207 */ /* 0x000fe40000800000 */
[----:B------:R-:W-:-:S03]  /*10430*/  LOP3.LUT R5, R0, R5, RZ, 0x3c, !PT ;  /* 0x0000000500057212 */ /* 0x000fc600078e3cff */
[----:B------:R-:W-:Y:S01]  /*10440*/  IMAD R9, R10, 0x8, R3 ;  /* 0x000000080a097824 */ /* 0x000fe200078e0203 */
[----:B------:R-:W-:Y:S01]  /*10450*/  SHF.L.U32 R4, R5, 0x1f, RZ ;  /* 0x0000001f05047819 */ /* 0x000fe200000006ff */
[----:B0-----:R-:W-:Y:S06]  /*10460*/  @!P0 BRA `(.L_x_320) ;  /* 0x0000000800e48947 */ /* 0x001fec0003800000 */
.L_x_345:
[----:B------:R-:W1:Y:S01]  /*10470*/  SYNCS.PHASECHK.TRANS64.TRYWAIT P0, [R9+URZ], R4 ;  /* 0x00000004090075a7 */ /* 0x000e62000800017f */
[----:B------:R-:W-:-:S05]  /*10480*/  VIADD R0, R10, 0x1 ;  /* 0x000000010a007836 */ /* 0x000fca0000000000 */
[----:B------:R-:W-:-:S04]  /*10490*/  ISETP.NE.AND P1, PT, R0, 0x12, PT ;  /* 0x000000120000780c */ /* 0x000fc80003f25270 */
[----:B0-----:R-:W-:Y:S02]  /*104a0*/  SEL R2, RZ, 0x1, P1 ;  /* 0x00000001ff027807 */ /* 0x001fe40000800000 */
[----:B------:R-:W-:Y:S02]  /*104b0*/  SEL R0, R0, RZ, P1 ;  /* 0x000000ff00007207 */ /* 0x000fe40000800000 */
[----:B------:R-:W-:-:S03]  /*104c0*/  LOP3.LUT R7, R5, R2, RZ, 0x3c, !PT ;  /* 0x0000000205077212 */ /* 0x000fc600078e3cff */
[----:B------:R-:W-:Y:S01]  /*104d0*/  IMAD R6, R0, 0x8, R3 ;  /* 0x0000000800067824 */ /* 0x000fe200078e0203 */
[----:B------:R-:W-:Y:S01]  /*104e0*/  SHF.L.U32 R5, R7, 0x1f, RZ ;  /* 0x0000001f07057819 */ /* 0x000fe200000006ff */
[----:B-1----:R-:W-:Y:S06]  /*104f0*/  @!P0 BRA `(.L_x_321) ;  /* 0x0000000800d48947 */ /* 0x002fec0003800000 */
.L_x_346:
[----:B------:R-:W1:Y:S01]  /*10500*/  SYNCS.PHASECHK.TRANS64.TRYWAIT P0, [R6+URZ], R5 ;  /* 0x00000005060075a7 */ /* 0x000e62000800017f */
[----:B------:R-:W-:-:S05]  /*10510*/  VIADD R0, R0, 0x1 ;  /* 0x0000000100007836 */ /* 0x000fca0000000000 */
[----:B------:R-:W-:-:S04]  /*10520*/  ISETP.NE.AND P1, PT, R0, 0x12, PT ;  /* 0x000000120000780c */ /* 0x000fc80003f25270 */
[----:B------:R-:W-:Y:S02]  /*10530*/  SEL R2, RZ, 0x1, P1 ;  /* 0x00000001ff027807 */ /* 0x000fe40000800000 */
[----:B------:R-:W-:Y:S02]  /*10540*/  SEL R0, R0, RZ, P1 ;  /* 0x000000ff00007207 */ /* 0x000fe40000800000 */
[----:B------:R-:W-:-:S03]  /*10550*/  LOP3.LUT R7, R7, R2, RZ, 0x3c, !PT ;  /* 0x0000000207077212 */ /* 0x000fc600078e3cff */
[----:B0-----:R-:W-:Y:S01]  /*10560*/  IMAD R9, R0, 0x8, R3 ;  /* 0x0000000800097824 */ /* 0x001fe200078e0203 */
[----:B------:R-:W-:Y:S01]  /*10570*/  SHF.L.U32 R4, R7, 0x1f, RZ ;  /* 0x0000001f07047819 */ /* 0x000fe200000006ff */
[----:B-1----:R-:W-:Y:S06]  /*10580*/  @!P0 BRA `(.L_x_322) ;  /* 0x0000000800c48947 */ /* 0x002fec0003800000 */
.L_x_347:
        /* <DEDUP_REMOVED lines=9> */
.L_x_348:
        /* <DEDUP_REMOVED lines=9> */
.L_x_349:
        /* <DEDUP_REMOVED lines=9> */
.L_x_350:
        /* <DEDUP_REMOVED lines=9> */
.L_x_351:
        /* <DEDUP_REMOVED lines=9> */
.L_x_352:
        /* <DEDUP_REMOVED lines=9> */
.L_x_353:
        /* <DEDUP_REMOVED lines=9> */
.L_x_354:
        /* <DEDUP_REMOVED lines=9> */
.L_x_355:
        /* <DEDUP_REMOVED lines=9> */
.L_x_356:
        /* <DEDUP_REMOVED lines=9> */
.L_x_357:
        /* <DEDUP_REMOVED lines=9> */
.L_x_358:
        /* <DEDUP_REMOVED lines=9> */
.L_x_359:
        /* <DEDUP_REMOVED lines=9> */
.L_x_360:
[----:B------:R-:W1:Y:S01]  /*10ce0*/  SYNCS.PHASECHK.TRANS64.TRYWAIT P0, [R6+URZ], R5 ;  /* 0x00000005060075a7 */ /* 0x000e62000800017f */
[----:B------:R-:W-:-:S05]  /*10cf0*/  VIADD R0, R0, 0x1 ;  /* 0x0000000100007836 */ /* 0x000fca0000000000 */
[----:B------:R-:W-:-:S04]  /*10d00*/  ISETP.NE.AND P1, PT, R0, 0x12, PT ;  /* 0x000000120000780c */ /* 0x000fc80003f25270 */
[----:B------:R-:W-:Y:S02]  /*10d10*/  SEL R2, RZ, 0x1, P1 ;  /* 0x00000001ff027807 */ /* 0x000fe40000800000 */
[----:B------:R-:W-:Y:S02]  /*10d20*/  SEL R0, R0, RZ, P1 ;  /* 0x000000ff00007207 */ /* 0x000fe40000800000 */
[----:B------:R-:W-:Y:S01]  /*10d30*/  LOP3.LUT R2, R7, R2, RZ, 0x3c, !PT ;  /* 0x0000000207027212 */ /* 0x000fe200078e3cff */
[----:B-1----:R-:W-:Y:S06]  /*10d40*/  @!P0 BRA `(.L_x_336) ;  /* 0x0000000400ec8947 */ /* 0x002fec0003800000 */
.L_x_361:
[----:B------:R-:W-:Y:S01]  /*10d50*/  IMAD R3, R0, 0x8, R3 ;  /* 0x0000000800037824 */ /* 0x000fe200078e0203 */
[----:B------:R-:W-:-:S07]  /*10d60*/  SHF.L.U32 R0, R2, 0x1f, RZ ;  /* 0x0000001f02007819 */ /* 0x000fce00000006ff */
.L_x_337:
[----:B--2---:R2:W3:Y:S02]  /*10d70*/  SYNCS.PHASECHK.TRANS64.TRYWAIT P0, [R3+URZ], R0 ;  /* 0x00000000030075a7 */ /* 0x0044e4000800017f */
[----:B---3--:R-:W-:Y:S05]  /*10d80*/  @!P0 NANOSLEEP.SYNCS 0x989680 ;  /* 0x009896800000895d */ /* 0x008fea0003900000 */
[----:B------:R-:W3:Y:S02]  /*10d90*/  @!P0 SYNCS.PHASECHK.TRANS64 P0, [R3+URZ], R0 ;  /* 0x00000000030085a7 */ /* 0x000ee4000800007f */
[----:B---3--:R-:W-:Y:S05]  /*10da0*/  @!P0 BRA `(.L_x_337) ;  /* 0xfffffffc00f08947 */ /* 0x008fea000383ffff */
.L_x_318:
[----:B------:R-:W-:Y:S05]  /*10db0*/  BSYNC B0 ;  /* 0x0000000000007941 */ /* 0x000fea0003800000 */
.L_x_317:
[----:B------:R-:W-:Y:S05]  /*10dc0*/  EXIT ;  /* 0x000000000000794d */ /* 0x000fea0003800000 */
.L_x_22:
[----:B-1----:R-:W-:-:S04]  /*10dd0*/  IMAD.U32 R3, RZ, RZ, UR7 ;  /* 0x00000007ff037e24 */ /* 0x002fc8000f8e00ff */
[----:B------:R1:W3:Y:S03]  /*10de0*/  SYNCS.PHASECHK.TRANS64.TRYWAIT P0, [R3+URZ], R0 ;  /* 0x00000000030075a7 */ /* 0x0002e6000800017f */
[----:B---3--:R-:W-:Y:S05]  /*10df0*/  @!P0 NANOSLEEP.SYNCS 0x989680 ;  /* 0x009896800000895d */ /* 0x008fea0003900000 */
[----:B------:R-:W3:Y:S02]  /*10e00*/  @!P0 SYNCS.PHASECHK.TRANS64 P0, [R3+URZ], R0 ;  /* 0x00000000030085a7 */ /* 0x000ee4000800007f */
[----:B---3--:R-:W-:Y:S05]  /*10e10*/  @!P0 BRA `(.L_x_22) ;  /* 0xfffffffc00ec8947 */ /* 0x008fea000383ffff */
[----:B------:R-:W-:Y:S05]  /*10e20*/  BRA `(.L_x_21) ;  /* 0xffffff10008c7947 */ /* 0x000fea000383ffff */
.L_x_28:
[----:B-----5:R1:W-:Y:S02]  /*10e30*/  STL [R1+0x90], R0 ;  /* 0x0000900001007387 */ /* 0x0203e40000100800 */
[----:B-1----:R-:W-:-:S04]  /*10e40*/  IMAD.U32 R0, RZ, RZ, UR9 ;  /* 0x00000009ff007e24 */ /* 0x002fc8000f8e00ff */
[----:B------:R1:W4:Y:S03]  /*10e50*/  SYNCS.PHASECHK.TRANS64.TRYWAIT P0, [R0+URZ], R229 ;  /* 0x000000e5000075a7 */ /* 0x000326000800017f */
[----:B----4-:R-:W-:Y:S05]  /*10e60*/  @!P0 NANOSLEEP.SYNCS 0x989680 ;  /* 0x009896800000895d */ /* 0x010fea0003900000 */
[----:B------:R1:W4:Y:S02]  /*10e70*/  @!P0 SYNCS.PHASECHK.TRANS64 P0, [R0+URZ], R229 ;  /* 0x000000e5000085a7 */ /* 0x000324000800007f */
[----:B-1----:R1:W5:Y:S02]  /*10e80*/  LDL.LU R0, [R1+0x90] ;  /* 0x0000900001007983 */ /* 0x0023640000300800 */
[----:B-1--4-:R-:W-:Y:S05]  /*10e90*/  @!P0 BRA `(.L_x_28) ;  /* 0xfffffffc00e48947 */ /* 0x012fea000383ffff */
[----:B------:R-:W-:Y:S05]  /*10ea0*/  BRA `(.L_x_27) ;  /* 0xffffff2000f07947 */ /* 0x000fea000383ffff */
.L_x_305:
[----:B------:R-:W-:Y:S01]  /*10eb0*/  BSSY B1, `(.L_x_338) ;  /* 0x0000006000017945 */ /* 0x000fe20003800000 */
[----:B------:R-:W-:-:S07]  /*10ec0*/  IMAD.MOV.U32 R2, RZ, RZ, -0x1 ;  /* 0xffffffffff027424 */ /* 0x000fce00078e00ff */
[----:B------:R-:W-:Y:S05]  /*10ed0*/  WARPSYNC.COLLECTIVE R2, `(.L_x_339) ;  /* 0x00000000020c7348 */ /* 0x000fea0003c00000 */
[----:B------:R-:W-:Y:S02]  /*10ee0*/  ELECT P0, UR62, PT ;  /* 0x00000000003e782f */ /* 0x000fe40003800000 */
[----:B------:R-:W-:Y:S01]  /*10ef0*/  MOV R2, UR62 ;  /* 0x0000003e00027c02 */ /* 0x000fe20008000f00 */
[----:B------:R-:W-:Y:S10]  /*10f00*/  ENDCOLLECTIVE ;  /* 0x000000000000791b */ /* 0x000ff40003800000 */
.L_x_339:
[----:B------:R-:W-:Y:S05]  /*10f10*/  BSYNC B1 ;  /* 0x0000000000017941 */ /* 0x000fea0003800000 */
.L_x_338:
[----:B------:R-:W-:Y:S05]  /*10f20*/  BRA `(.L_x_340) ;  /* 0xffffffe800187947 */ /* 0x000fea000383ffff */
.L_x_308:
[----:B0-----:R0:W2:Y:S02]  /*10f30*/  SYNCS.PHASECHK.TRANS64.TRYWAIT P0, [R11+URZ+0x90], R4 ;  /* 0x000090040b0075a7 */ /* 0x0010a4000800017f */
[----:B--2---:R-:W-:Y:S05]  /*10f40*/  @!P0 NANOSLEEP.SYNCS 0x989680 ;  /* 0x009896800000895d */ /* 0x004fea0003900000 */
[----:B------:R-:W2:Y:S02]  /*10f50*/  @!P0 SYNCS.PHASECHK.TRANS64 P0, [R11+URZ+0x90], R4 ;  /* 0x000090040b0085a7 */ /* 0x000ea4000800007f */
[----:B--2---:R-:W-:Y:S05]  /*10f60*/  @!P0 BRA `(.L_x_308) ;  /* 0xfffffffc00f08947 */ /* 0x004fea000383ffff */
[----:B------:R-:W-:Y:S05]  /*10f70*/  BRA `(.L_x_341) ;  /* 0xffffffe800547947 */ /* 0x000fea000383ffff */
.L_x_316:
[----:B------:R-:W-:Y:S01]  /*10f80*/  BSSY B0, `(.L_x_342) ;  /* 0x0000006000007945 */ /* 0x000fe20003800000 */
[----:B------:R-:W-:-:S07]  /*10f90*/  IMAD.MOV.U32 R2, RZ, RZ, -0x1 ;  /* 0xffffffffff027424 */ /* 0x000fce00078e00ff */
[----:B------:R-:W-:Y:S05]  /*10fa0*/  WARPSYNC.COLLECTIVE R2, `(.L_x_343) ;  /* 0x00000000020c7348 */ /* 0x000fea0003c00000 */
[----:B------:R-:W-:Y:S02]  /*10fb0*/  ELECT P0, UR62, PT ;  /* 0x00000000003e782f */ /* 0x000fe40003800000 */
[----:B------:R-:W-:Y:S01]  /*10fc0*/  MOV R2, UR62 ;  /* 0x0000003e00027c02 */ /* 0x000fe20008000f00 */
[----:B------:R-:W-:Y:S10]  /*10fd0*/  ENDCOLLECTIVE ;  /* 0x000000000000791b */ /* 0x000ff40003800000 */
.L_x_343:
[----:B------:R-:W-:Y:S05]  /*10fe0*/  BSYNC B0 ;  /* 0x0000000000007941 */ /* 0x000fea0003800000 */
.L_x_342:
[----:B------:R-:W-:Y:S05]  /*10ff0*/  BRA `(.L_x_344) ;  /* 0xfffffff000c47947 */ /* 0x000fea000383ffff */
.L_x_320:
[----:B0-----:R0:W1:Y:S02]  /*11000*/  SYNCS.PHASECHK.TRANS64.TRYWAIT P0, [R7+URZ], R2 ;  /* 0x00000002070075a7 */ /* 0x001064000800017f */
[----:B-1----:R-:W-:Y:S05]  /*11010*/  @!P0 NANOSLEEP.SYNCS 0x989680 ;  /* 0x009896800000895d */ /* 0x002fea0003900000 */
[----:B------:R-:W1:Y:S02]  /*11020*/  @!P0 SYNCS.PHASECHK.TRANS64 P0, [R7+URZ], R2 ;  /* 0x00000002070085a7 */ /* 0x000e64000800007f */
[----:B-1----:R-:W-:Y:S05]  /*11030*/  @!P0 BRA `(.L_x_320) ;  /* 0xfffffffc00f08947 */ /* 0x002fea000383ffff */
[----:B------:R-:W-:Y:S05]  /*11040*/  BRA `(.L_x_345) ;  /* 0xfffffff400087947 */ /* 0x000fea000383ffff */
.L_x_321:
[----:B0-----:R0:W1:Y:S02]  /*11050*/  SYNCS.PHASECHK.TRANS64.TRYWAIT P0, [R9+URZ], R4 ;  /* 0x00000004090075a7 */ /* 0x001064000800017f */
[----:B-1----:R-:W-:Y:S05]  /*11060*/  @!P0 NANOSLEEP.SYNCS 0x989680 ;  /* 0x009896800000895d */ /* 0x002fea0003900000 */
[----:B------:R-:W1:Y:S02]  /*11070*/  @!P0 SYNCS.PHASECHK.TRANS64 P0, [R9+URZ], R4 ;  /* 0x00000004090085a7 */ /* 0x000e64000800007f */
[----:B-1----:R-:W-:Y:S05]  /*11080*/  @!P0 BRA `(.L_x_321) ;  /* 0xfffffffc00f08947 */ /* 0x002fea000383ffff */
[----:B------:R-:W-:Y:S05]  /*11090*/  BRA `(.L_x_346) ;  /* 0xfffffff400187947 */ /* 0x000fea000383ffff */
.L_x_322:
[----:B0-----:R0:W1:Y:S02]  /*110a0*/  SYNCS.PHASECHK.TRANS64.TRYWAIT P0, [R6+URZ], R5 ;  /* 0x00000005060075a7 */ /* 0x001064000800017f */
[----:B-1----:R-:W-:Y:S05]  /*110b0*/  @!P0 NANOSLEEP.SYNCS 0x989680 ;  /* 0x009896800000895d */ /* 0x002fea0003900000 */
[----:B------:R-:W1:Y:S02]  /*110c0*/  @!P0 SYNCS.PHASECHK.TRANS64 P0, [R6+URZ], R5 ;  /* 0x00000005060085a7 */ /* 0x000e64000800007f */
[----:B-1----:R-:W-:Y:S05]  /*110d0*/  @!P0 BRA `(.L_x_322) ;  /* 0xfffffffc00f08947 */ /* 0x002fea000383ffff */
[----:B------:R-:W-:Y:S05]  /*110e0*/  BRA `(.L_x_347) ;  /* 0xfffffff400287947 */ /* 0x000fea000383ffff */
.L_x_323:
[----:B0-----:R0:W1:Y:S02]  /*110f0*/  SYNCS.PHASECHK.TRANS64.TRYWAIT P0, [R9+URZ], R4 ;  /* 0x00000004090075a7 */ /* 0x001064000800017f */
[----:B-1----:R-:W-:Y:S05]  /*11100*/  @!P0 NANOSLEEP.SYNCS 0x989680 ;  /* 0x009896800000895d */ /* 0x002fea0003900000 */
[----:B------:R-:W1:Y:S02]  /*11110*/  @!P0 SYNCS.PHASECHK.TRANS64 P0, [R9+URZ], R4 ;  /* 0x00000004090085a7 */ /* 0x000e64000800007f */
[----:B-1----:R-:W-:Y:S05]  /*11120*/  @!P0 BRA `(.L_x_323) ;  /* 0xfffffffc00f08947 */ /* 0x002fea000383ffff */
[----:B------:R-:W-:Y:S05]  /*11130*/  BRA `(.L_x_348) ;  /* 0xfffffff400387947 */ /* 0x000fea000383ffff */
.L_x_324:
[----:B0-----:R0:W1:Y:S02]  /*11140*/  SYNCS.PHASECHK.TRANS64.TRYWAIT P0, [R6+URZ], R5 ;  /* 0x00000005060075a7 */ /* 0x001064000800017f */
[----:B-1----:R-:W-:Y:S05]  /*11150*/  @!P0 NANOSLEEP.SYNCS 0x989680 ;  /* 0x009896800000895d */ /* 0x002fea0003900000 */
[----:B------:R-:W1:Y:S02]  /*11160*/  @!P0 SYNCS.PHASECHK.TRANS64 P0, [R6+URZ], R5 ;  /* 0x00000005060085a7 */ /* 0x000e64000800007f */
[----:B-1----:R-:W-:Y:S05]  /*11170*/  @!P0 BRA `(.L_x_324) ;  /* 0xfffffffc00f08947 */ /* 0x002fea000383ffff */
[----:B------:R-:W-:Y:S05]  /*11180*/  BRA `(.L_x_349) ;  /* 0xfffffff400487947 */ /* 0x000fea000383ffff */
.L_x_325:
[----:B0-----:R0:W1:Y:S02]  /*11190*/  SYNCS.PHASECHK.TRANS64.TRYWAIT P0, [R9+URZ], R4 ;  /* 0x00000004090075a7 */ /* 0x001064000800017f */
[----:B-1----:R-:W-:Y:S05]  /*111a0*/  @!P0 NANOSLEEP.SYNCS 0x989680 ;  /* 0x009896800000895d */ /* 0x002fea0003900000 */
[----:B------:R-:W1:Y:S02]  /*111b0*/  @!P0 SYNCS.PHASECHK.TRANS64 P0, [R9+URZ], R4 ;  /* 0x00000004090085a7 */ /* 0x000e64000800007f */
[----:B-1----:R-:W-:Y:S05]  /*111c0*/  @!P0 BRA `(.L_x_325) ;  /* 0xfffffffc00f08947 */ /* 0x002fea000383ffff */
[----:B------:R-:W-:Y:S05]  /*111d0*/  BRA `(.L_x_350) ;  /* 0xfffffff400587947 */ /* 0x000fea000383ffff */
.L_x_326:
[----:B0-----:R0:W1:Y:S02]  /*111e0*/  SYNCS.PHASECHK.TRANS64.TRYWAIT P0, [R6+URZ], R5 ;  /* 0x00000005060075a7 */ /* 0x001064000800017f */
[----:B-1----:R-:W-:Y:S05]  /*111f0*/  @!P0 NANOSLEEP.SYNCS 0x989680 ;  /* 0x009896800000895d */ /* 0x002fea0003900000 */
[----:B------:R-:W1:Y:S02]  /*11200*/  @!P0 SYNCS.PHASECHK.TRANS64 P0, [R6+URZ], R5 ;  /* 0x00000005060085a7 */ /* 0x000e64000800007f */
[----:B-1----:R-:W-:Y:S05]  /*11210*/  @!P0 BRA `(.L_x_326) ;  /* 0xfffffffc00f08947 */ /* 0x002fea000383ffff */
[----:B------:R-:W-:Y:S05]  /*11220*/  BRA `(.L_x_351) ;  /* 0xfffffff400687947 */ /* 0x000fea000383ffff */
.L_x_327:
[----:B0-----:R0:W1:Y:S02]  /*11230*/  SYNCS.PHASECHK.TRANS64.TRYWAIT P0, [R9+URZ], R4 ;  /* 0x00000004090075a7 */ /* 0x001064000800017f */
[----:B-1----:R-:W-:Y:S05]  /*11240*/  @!P0 NANOSLEEP.SYNCS 0x989680 ;  /* 0x009896800000895d */ /* 0x002fea0003900000 */
[----:B------:R-:W1:Y:S02]  /*11250*/  @!P0 SYNCS.PHASECHK.TRANS64 P0, [R9+URZ], R4 ;  /* 0x00000004090085a7 */ /* 0x000e64000800007f */
[----:B-1----:R-:W-:Y:S05]  /*11260*/  @!P0 BRA `(.L_x_327) ;  /* 0xfffffffc00f08947 */ /* 0x002fea000383ffff */
[----:B------:R-:W-:Y:S05]  /*11270*/  BRA `(.L_x_352) ;  /* 0xfffffff400787947 */ /* 0x000fea000383ffff */
.L_x_328:
[----:B0-----:R0:W1:Y:S02]  /*11280*/  SYNCS.PHASECHK.TRANS64.TRYWAIT P0, [R6+URZ], R5 ;  /* 0x00000005060075a7 */ /* 0x001064000800017f */
[----:B-1----:R-:W-:Y:S05]  /*11290*/  @!P0 NANOSLEEP.SYNCS 0x989680 ;  /* 0x009896800000895d */ /* 0x002fea0003900000 */
[----:B------:R-:W1:Y:S02]  /*112a0*/  @!P0 SYNCS.PHASECHK.TRANS64 P0, [R6+URZ], R5 ;  /* 0x00000005060085a7 */ /* 0x000e64000800007f */
[----:B-1----:R-:W-:Y:S05]  /*112b0*/  @!P0 BRA `(.L_x_328) ;  /* 0xfffffffc00f08947 */ /* 0x002fea000383ffff */
[----:B------:R-:W-:Y:S05]  /*112c0*/  BRA `(.L_x_353) ;  /* 0xfffffff400887947 */ /* 0x000fea000383ffff */
.L_x_329:
[----:B0-----:R0:W1:Y:S02]  /*112d0*/  SYNCS.PHASECHK.TRANS64.TRYWAIT P0, [R9+URZ], R4 ;  /* 0x00000004090075a7 */ /* 0x001064000800017f */
[----:B-1----:R-:W-:Y:S05]  /*112e0*/  @!P0 NANOSLEEP.SYNCS 0x989680 ;  /* 0x009896800000895d */ /* 0x002fea0003900000 */
[----:B------:R-:W1:Y:S02]  /*112f0*/  @!P0 SYNCS.PHASECHK.TRANS64 P0, [R9+URZ], R4 ;  /* 0x00000004090085a7 */ /* 0x000e64000800007f */
[----:B-1----:R-:W-:Y:S05]  /*11300*/  @!P0 BRA `(.L_x_329) ;  /* 0xfffffffc00f08947 */ /* 0x002fea000383ffff */
[----:B------:R-:W-:Y:S05]  /*11310*/  BRA `(.L_x_354) ;  /* 0xfffffff400987947 */ /* 0x000fea000383ffff */
.L_x_330:
[----:B0-----:R0:W1:Y:S02]  /*11320*/  SYNCS.PHASECHK.TRANS64.TRYWAIT P0, [R6+URZ], R5 ;  /* 0x00000005060075a7 */ /* 0x001064000800017f */
[----:B-1----:R-:W-:Y:S05]  /*11330*/  @!P0 NANOSLEEP.SYNCS 0x989680 ;  /* 0x009896800000895d */ /* 0x002fea0003900000 */
[----:B------:R-:W1:Y:S02]  /*11340*/  @!P0 SYNCS.PHASECHK.TRANS64 P0, [R6+URZ], R5 ;  /* 0x00000005060085a7 */ /* 0x000e64000800007f */
[----:B-1----:R-:W-:Y:S05]  /*11350*/  @!P0 BRA `(.L_x_330) ;  /* 0xfffffffc00f08947 */ /* 0x002fea000383ffff */
[----:B------:R-:W-:Y:S05]  /*11360*/  BRA `(.L_x_355) ;  /* 0xfffffff400a87947 */ /* 0x000fea000383ffff */
.L_x_331:
[----:B0-----:R0:W1:Y:S02]  /*11370*/  SYNCS.PHASECHK.TRANS64.TRYWAIT P0, [R9+URZ], R4 ;  /* 0x00000004090075a7 */ /* 0x001064000800017f */
[----:B-1----:R-:W-:Y:S05]  /*11380*/  @!P0 NANOSLEEP.SYNCS 0x989680 ;  /* 0x009896800000895d */ /* 0x002fea0003900000 */
[----:B------:R-:W1:Y:S02]  /*11390*/  @!P0 SYNCS.PHASECHK.TRANS64 P0, [R9+URZ], R4 ;  /* 0x00000004090085a7 */ /* 0x000e64000800007f */
[----:B-1----:R-:W-:Y:S05]  /*113a0*/  @!P0 BRA `(.L_x_331) ;  /* 0xfffffffc00f08947 */ /* 0x002fea000383ffff */
[----:B------:R-:W-:Y:S05]  /*113b0*/  BRA `(.L_x_356) ;  /* 0xfffffff400b87947 */ /* 0x000fea000383ffff */
.L_x_332:
[----:B0-----:R0:W1:Y:S02]  /*113c0*/  SYNCS.PHASECHK.TRANS64.TRYWAIT P0, [R6+URZ], R5 ;  /* 0x00000005060075a7 */ /* 0x001064000800017f */
[----:B-1----:R-:W-:Y:S05]  /*113d0*/  @!P0 NANOSLEEP.SYNCS 0x989680 ;  /* 0x009896800000895d */ /* 0x002fea0003900000 */
[----:B------:R-:W1:Y:S02]  /*113e0*/  @!P0 SYNCS.PHASECHK.TRANS64 P0, [R6+URZ], R5 ;  /* 0x00000005060085a7 */ /* 0x000e64000800007f */
[----:B-1----:R-:W-:Y:S05]  /*113f0*/  @!P0 BRA `(.L_x_332) ;  /* 0xfffffffc00f08947 */ /* 0x002fea000383ffff */
[----:B------:R-:W-:Y:S05]  /*11400*/  BRA `(.L_x_357) ;  /* 0xfffffff400c87947 */ /* 0x000fea000383ffff */
.L_x_333:
[----:B0-----:R0:W1:Y:S02]  /*11410*/  SYNCS.PHASECHK.TRANS64.TRYWAIT P0, [R9+URZ], R4 ;  /* 0x00000004090075a7 */ /* 0x001064000800017f */
[----:B-1----:R-:W-:Y:S05]  /*11420*/  @!P0 NANOSLEEP.SYNCS 0x989680 ;  /* 0x009896800000895d */ /* 0x002fea0003900000 */
[----:B------:R-:W1:Y:S02]  /*11430*/  @!P0 SYNCS.PHASECHK.TRANS64 P0, [R9+URZ], R4 ;  /* 0x00000004090085a7 */ /* 0x000e64000800007f */
[----:B-1----:R-:W-:Y:S05]  /*11440*/  @!P0 BRA `(.L_x_333) ;  /* 0xfffffffc00f08947 */ /* 0x002fea000383ffff */
[----:B------:R-:W-:Y:S05]  /*11450*/  BRA `(.L_x_358) ;  /* 0xfffffff400d87947 */ /* 0x000fea000383ffff */
.L_x_334:
[----:B0-----:R0:W1:Y:S02]  /*11460*/  SYNCS.PHASECHK.TRANS64.TRYWAIT P0, [R6+URZ], R5 ;  /* 0x00000005060075a7 */ /* 0x001064000800017f */
[----:B-1----:R-:W-:Y:S05]  /*11470*/  @!P0 NANOSLEEP.SYNCS 0x989680 ;  /* 0x009896800000895d */ /* 0x002fea0003900000 */
[----:B------:R-:W1:Y:S02]  /*11480*/  @!P0 SYNCS.PHASECHK.TRANS64 P0, [R6+URZ], R5 ;  /* 0x00000005060085a7 */ /* 0x000e64000800007f */
[----:B-1----:R-:W-:Y:S05]  /*11490*/  @!P0 BRA `(.L_x_334) ;  /* 0xfffffffc00f08947 */ /* 0x002fea000383ffff */
[----:B------:R-:W-:Y:S05]  /*114a0*/  BRA `(.L_x_359) ;  /* 0xfffffff400e87947 */ /* 0x000fea000383ffff */
.L_x_335:
[----:B0-----:R0:W1:Y:S02]  /*114b0*/  SYNCS.PHASECHK.TRANS64.TRYWAIT P0, [R9+URZ], R4 ;  /* 0x00000004090075a7 */ /* 0x001064000800017f */
[----:B-1----:R-:W-:Y:S05]  /*114c0*/  @!P0 NANOSLEEP.SYNCS 0x989680 ;  /* 0x009896800000895d */ /* 0x002fea0003900000 */
[----:B------:R-:W1:Y:S02]  /*114d0*/  @!P0 SYNCS.PHASECHK.TRANS64 P0, [R9+URZ], R4 ;  /* 0x00000004090085a7 */ /* 0x000e64000800007f */
[----:B-1----:R-:W-:Y:S05]  /*114e0*/  @!P0 BRA `(.L_x_335) ;  /* 0xfffffffc00f08947 */ /* 0x002fea000383ffff */
[----:B------:R-:W-:Y:S05]  /*114f0*/  BRA `(.L_x_360) ;  /* 0xfffffff400f87947 */ /* 0x000fea000383ffff */
.L_x_336:
[----:B-1----:R1:W2:Y:S02]  /*11500*/  SYNCS.PHASECHK.TRANS64.TRYWAIT P0, [R6+URZ], R5 ;  /* 0x00000005060075a7 */ /* 0x0022a4000800017f */
[----:B--2---:R-:W-:Y:S05]  /*11510*/  @!P0 NANOSLEEP.SYNCS 0x989680 ;  /* 0x009896800000895d */ /* 0x004fea0003900000 */
[----:B------:R-:W2:Y:S02]  /*11520*/  @!P0 SYNCS.PHASECHK.TRANS64 P0, [R6+URZ], R5 ;  /* 0x00000005060085a7 */ /* 0x000ea4000800007f */
[----:B--2---:R-:W-:Y:S05]  /*11530*/  @!P0 BRA `(.L_x_336) ;  /* 0xfffffffc00f08947 */ /* 0x004fea000383ffff */
[----:B------:R-:W-:Y:S05]  /*11540*/  BRA `(.L_x_361) ;  /* 0xfffffff800007947 */ /* 0x000fea000383ffff */
.L_x_362:
[----:B------:R-:W-:-:S00]  /*11550*/  BRA `(.L_x_362) ;  /* 0xfffffffc00fc7947 */ /* 0x000fc0000383ffff */
[----:B------:R-:W-:-:S00]  /*11560*/  NOP ;  /* 0x0000000000007918 */ /* 0x000fc00000000000 */
        /* <DEDUP_REMOVED lines=9> */
.L_x_363:


//--------------------- .nv.shared._ZN7cutlass13device_kernelINS_4gemm6kernel13GemmUniversalIN4cute5tupleIJiiiiEEENS1_10collective13CollectiveMmaINS1_37MainloopSm90TmaGmmaWarpSpecializedFP8ILi18ENS5_IJNS4_1CILi4EEENSA_ILi1EEESC_EEENS1_35KernelTmaWarpSpecializedCooperativeEEENS5_IJNSA_ILi256EEENSA_ILi128EEENSA_ILi32EEEEEENS_12float_e4m3_tENS5_IJlSC_lEEESK_SL_NS4_8TiledMMAINS4_8MMA_AtomIJNS4_4SM904GMMA31MMA_64x128x32_F32E4M3E4M3_SS_TNILNSP_7ScaleInE1ELSR_1EEEEEENS4_6LayoutINS5_IJNSA_ILi2EEESC_SC_EEENS5_IJSC_NSA_ILi0EEESX_EEEEENS5_IJNS4_10UnderscoreES10_S10_EEEEENS4_13SM90_TMA_LOADENS4_14ComposedLayoutINS4_7SwizzleILi1ELi4ELi3EEENS4_18smem_ptr_flag_bitsILi8EEENSU_INS5_IJNSA_ILi8EEESI_EEENS5_IJSI_SC_EEEEEEEvNS4_8identityENS4_23SM90_TMA_LOAD_MULTICASTES1D_vS1E_EENS_8epilogue10collective6detail29Sm90TmaWarpSpecializedAdapterINS1I_15DefaultEpilogueISK_SL_SL_NS1H_6thread17LinearCombinationISK_Li1EffLNS1M_9ScaleType4KindE0ELNS_15FloatRoundStyleE2ESK_EENS1_15EpilogueDefaultEEEEEvvEEEEvNT_6ParamsE --------------------------
	.section	.nv.shared._ZN7cutlass13device_kernelINS_4gemm6kernel13GemmUniversalIN4cute5tupleIJiiiiEEENS1_10collective13CollectiveMmaINS1_37MainloopSm90TmaGmmaWarpSpecializedFP8ILi18ENS5_IJNS4_1CILi4EEENSA_ILi1EEESC_EEENS1_35KernelTmaWarpSpecializedCooperativeEEENS5_IJNSA_ILi256EEENSA_ILi128EEENSA_ILi32EEEEEENS_12float_e4m3_tENS5_IJlSC_lEEESK_SL_NS4_8TiledMMAINS4_8MMA_AtomIJNS4_4SM904GMMA31MMA_64x128x32_F32E4M3E4M3_SS_TNILNSP_7ScaleInE1ELSR_1EEEEEENS4_6LayoutINS5_IJNSA_ILi2EEESC_SC_EEENS5_IJSC_NSA_ILi0EEESX_EEEEENS5_IJNS4_10UnderscoreES10_S10_EEEEENS4_13SM90_TMA_LOADENS4_14ComposedLayoutINS4_7SwizzleILi1ELi4ELi3EEENS4_18smem_ptr_flag_bitsILi8EEENSU_INS5_IJNSA_ILi8EEESI_EEENS5_IJSI_SC_EEEEEEEvNS4_8identityENS4_23SM90_TMA_LOAD_MULTICASTES1D_vS1E_EENS_8epilogue10collective6detail29Sm90TmaWarpSpecializedAdapterINS1I_15DefaultEpilogueISK_SL_SL_NS1H_6thread17LinearCombinationISK_Li1EffLNS1M_9ScaleType4KindE0ELNS_15FloatRoundStyleE2ESK_EENS1_15EpilogueDefaultEEEEEvvEEEEvNT_6ParamsE,"aw",@nobits
	.sectionflags	@""
	.align	16
	.zero		1024


//--------------------- .nv.shared.reserved.0     --------------------------
	.section	.nv.shared.reserved.0,"aw",@nobits
	.weak		__nv_reservedSMEM_offset_0_alias
	.size		__nv_reservedSMEM_offset_0_alias, 0, 0
	.other		__nv_reservedSMEM_offset_0_alias,@"STO_CUDA_RESERVED_SHARED STV_DEFAULT"
__nv_reservedSMEM_offset_0_alias:
	.zero		0


//--------------------- .nv.global                --------------------------
	.section	.nv.global,"aw",@nobits
.nv.global:
	.type		_ZN40_INTERNAL_83c0baee_4_k_cu_cd5aa669_281394cute1_E,@object
	.size		_ZN40_INTERNAL_83c0baee_4_k_cu_cd5aa669_281394cute1_E,(_ZN40_INTERNAL_83c0baee_4_k_cu_cd5aa669_281394cuda3std3__45__cpo6cbeginE - _ZN40_INTERNAL_83c0baee_4_k_cu_cd5aa669_281394cute1_E)
_ZN40_INTERNAL_83c0baee_4_k_cu_cd5aa669_281394cute1_E:
	.zero		1
	.type		_ZN40_INTERNAL_83c0baee_4_k_cu_cd5aa669_281394cuda3std3__45__cpo6cbeginE,@object
	.size		_ZN40_INTERNAL_83c0baee_4_k_cu_cd5aa669_281394cuda3std3__45__cpo6cbeginE,(_ZN40_INTERNAL_83c0baee_4_k_cu_cd5aa669_281394cuda3std3__48in_placeE - _ZN40_INTERNAL_83c0baee_4_k_cu_cd5aa669_281394cuda3std3__45__cpo6cbeginE)
_ZN40_INTERNAL_83c0baee_4_k_cu_cd5aa669_281394cuda3std3__45__cpo6cbeginE:
	.zero		1
	.type		_ZN40_INTERNAL_83c0baee_4_k_cu_cd5aa669_281394cuda3std3__48in_placeE,@object
	.size		_ZN40_INTERNAL_83c0baee_4_k_cu_cd5aa669_281394cuda3std3__48in_placeE,(_ZN40_INTERNAL_83c0baee_4_k_cu_cd5aa669_281394cuda3std6ranges3__45__cpo9iter_moveE - _ZN40_INTERNAL_83c0baee_4_k_cu_cd5aa669_281394cuda3std3__48in_placeE)
_ZN40_INTERNAL_83c0baee_4_k_cu_cd5aa669_281394cuda3std3__48in_placeE:
	.zero		1
	.type		_ZN40_INTERNAL_83c0baee_4_k_cu_cd5aa669_281394cuda3std6ranges3__45__cpo9iter_moveE,@object
	.size		_ZN40_INTERNAL_83c0baee_4_k_cu_cd5aa669_281394cuda3std6ranges3__45__cpo9iter_moveE,(_ZN40_INTERNAL_83c0baee_4_k_cu_cd5aa669_281394cuda3std3__45__cpo5beginE - _ZN40_INTERNAL_83c0baee_4_k_cu_cd5aa669_281394cuda3std6ranges3__45__cpo9iter_moveE)
_ZN40_INTERNAL_83c0baee_4_k_cu_cd5aa669_281394cuda3std6ranges3__45__cpo9iter_moveE:
	.zero		1
	.type		_ZN40_INTERNAL_83c0baee_4_k_cu_cd5aa669_281394cuda3std3__45__cpo5beginE,@object
	.size		_ZN40_INTERNAL_83c0baee_4_k_cu_cd5aa669_281394cuda3std3__45__cpo5beginE,(_ZN40_INTERNAL_83c0baee_4_k_cu_cd5aa669_281394cuda3std3__442_GLOBAL__N__83c0baee_4_k_cu_cd5aa669_281396ignoreE - _ZN40_INTERNAL_83c0baee_4_k_cu_cd5aa669_281394cuda3std3__45__cpo5beginE)
_ZN40_INTERNAL_83c0baee_4_k_cu_cd5aa669_281394cuda3std3__45__cpo5beginE:
	.zero		1
	.type		_ZN40_INTERNAL_83c0baee_4_k_cu_cd5aa669_281394cuda3std3__442_GLOBAL__N__83c0baee_4_k_cu_cd5aa669_281396ignoreE,@object
	.size		_ZN40_INTERNAL_83c0baee_4_k_cu_cd5aa669_281394cuda3std3__442_GLOBAL__N__83c0baee_4_k_cu_cd5aa669_281396ignoreE,(_ZN40_INTERNAL_83c0baee_4_k_cu_cd5aa669_281394cute7productE - _ZN40_INTERNAL_83c0baee_4_k_cu_cd5aa669_281394cuda3std3__442_GLOBAL__N__83c0baee_4_k_cu_cd5aa669_281396ignoreE)
_ZN40_INTERNAL_83c0baee_4_k_cu_cd5aa669_281394cuda3std3__442_GLOBAL__N__83c0baee_4_k_cu_cd5aa669_281396ignoreE:
	.zero		1
	.type		_ZN40_INTERNAL_83c0baee_4_k_cu_cd5aa669_281394cute7productE,@object
	.size		_ZN40_INTERNAL_83c0baee_4_k_cu_cd5aa669_281394cute7productE,(_ZN40_INTERNAL_83c0baee_4_k_cu_cd5aa669_281394cuda3std3__45__cpo3endE - _ZN40_INTERNAL_83c0baee_4_k_cu_cd5aa669_281394cute7productE)
_ZN40_INTERNAL_83c0baee_4_k_cu_cd5aa669_281394cute7productE:
	.zero		1
	.type		_ZN40_INTERNAL_83c0baee_4_k_cu_cd5aa669_281394cuda3std3__45__cpo3endE,@object
	.size		_ZN40_INTERNAL_83c0baee_4_k_cu_cd5aa669_281394cuda3std3__45__cpo3endE,(_ZN40_INTERNAL_83c0baee_4_k_cu_cd5aa669_281394cuda3std3__419piecewise_constructE - _ZN40_INTERNAL_83c0baee_4_k_cu_cd5aa669_281394cuda3std3__45__cpo3endE)
_ZN40_INTERNAL_83c0baee_4_k_cu_cd5aa669_281394cuda3std3__45__cpo3endE:
	.zero		1
	.type		_ZN40_INTERNAL_83c0baee_4_k_cu_cd5aa669_281394cuda3std3__419piecewise_constructE,@object
	.size		_ZN40_INTERNAL_83c0baee_4_k_cu_cd5aa669_281394cuda3std3__419piecewise_constructE,(_ZN40_INTERNAL_83c0baee_4_k_cu_cd5aa669_281394cuda3std3__45__cpo4cendE - _ZN40_INTERNAL_83c0baee_4_k_cu_cd5aa669_281394cuda3std3__419piecewise_constructE)
_ZN40_INTERNAL_83c0baee_4_k_cu_cd5aa669_281394cuda3std3__419piecewise_constructE:
	.zero		1
	.type		_ZN40_INTERNAL_83c0baee_4_k_cu_cd5aa669_281394cuda3std3__45__cpo4cendE,@object
	.size		_ZN40_INTERNAL_83c0baee_4_k_cu_cd5aa669_281394cuda3std3__45__cpo4cendE,(_ZN40_INTERNAL_83c0baee_4_k_cu_cd5aa669_281394cuda3std6ranges3__45__cpo4swapE - _ZN40_INTERNAL_83c0baee_4_k_cu_cd5aa669_281394cuda3std3__45__cpo4cendE)
_ZN40_INTERNAL_83c0baee_4_k_cu_cd5aa669_281394cuda3std3__45__cpo4cendE:
	.zero		1
	.type		_ZN40_INTERNAL_83c0baee_4_k_cu_cd5aa669_281394cuda3std6ranges3__45__cpo4swapE,@object
	.size		_ZN40_INTERNAL_83c0baee_4_k_cu_cd5aa669_281394cuda3std6ranges3__45__cpo4swapE,(.L_7 - _ZN40_INTERNAL_83c0baee_4_k_cu_cd5aa669_281394cuda3std6ranges3__45__cpo4swapE)
_ZN40_INTERNAL_83c0baee_4_k_cu_cd5aa669_281394cuda3std6ranges3__45__cpo4swapE:
	.zero		1
.L_7:


//--------------------- .nv.constant0._ZN7cutlass13device_kernelINS_4gemm6kernel13GemmUniversalIN4cute5tupleIJiiiiEEENS1_10collective13CollectiveMmaINS1_37MainloopSm90TmaGmmaWarpSpecializedFP8ILi18ENS5_IJNS4_1CILi4EEENSA_ILi1EEESC_EEENS1_35KernelTmaWarpSpecializedCooperativeEEENS5_IJNSA_ILi256EEENSA_ILi128EEENSA_ILi32EEEEEENS_12float_e4m3_tENS5_IJlSC_lEEESK_SL_NS4_8TiledMMAINS4_8MMA_AtomIJNS4_4SM904GMMA31MMA_64x128x32_F32E4M3E4M3_SS_TNILNSP_7ScaleInE1ELSR_1EEEEEENS4_6LayoutINS5_IJNSA_ILi2EEESC_SC_EEENS5_IJSC_NSA_ILi0EEESX_EEEEENS5_IJNS4_10UnderscoreES10_S10_EEEEENS4_13SM90_TMA_LOADENS4_14ComposedLayoutINS4_7SwizzleILi1ELi4ELi3EEENS4_18smem_ptr_flag_bitsILi8EEENSU_INS5_IJNSA_ILi8EEESI_EEENS5_IJSI_SC_EEEEEEEvNS4_8identityENS4_23SM90_TMA_LOAD_MULTICASTES1D_vS1E_EENS_8epilogue10collective6detail29Sm90TmaWarpSpecializedAdapterINS1I_15DefaultEpilogueISK_SL_SL_NS1H_6thread17LinearCombinationISK_Li1EffLNS1M_9ScaleType4KindE0ELNS_15FloatRoundStyleE2ESK_EENS1_15EpilogueDefaultEEEEEvvEEEEvNT_6ParamsE --------------------------
	.section	.nv.constant0._ZN7cutlass13device_kernelINS_4gemm6kernel13GemmUniversalIN4cute5tupleIJiiiiEEENS1_10collective13CollectiveMmaINS1_37MainloopSm90TmaGmmaWarpSpecializedFP8ILi18ENS5_IJNS4_1CILi4EEENSA_ILi1EEESC_EEENS1_35KernelTmaWarpSpecializedCooperativeEEENS5_IJNSA_ILi256EEENSA_ILi128EEENSA_ILi32EEEEEENS_12float_e4m3_tENS5_IJlSC_lEEESK_SL_NS4_8TiledMMAINS4_8MMA_AtomIJNS4_4SM904GMMA31MMA_64x128x32_F32E4M3E4M3_SS_TNILNSP_7ScaleInE1ELSR_1EEEEEENS4_6LayoutINS5_IJNSA_ILi2EEESC_SC_EEENS5_IJSC_NSA_ILi0EEESX_EEEEENS5_IJNS4_10UnderscoreES10_S10_EEEEENS4_13SM90_TMA_LOADENS4_14ComposedLayoutINS4_7SwizzleILi1ELi4ELi3EEENS4_18smem_ptr_flag_bitsILi8EEENSU_INS5_IJNSA_ILi8EEESI_EEENS5_IJSI_SC_EEEEEEEvNS4_8identityENS4_23SM90_TMA_LOAD_MULTICASTES1D_vS1E_EENS_8epilogue10collective6detail29Sm90TmaWarpSpecializedAdapterINS1I_15DefaultEpilogueISK_SL_SL_NS1H_6thread17LinearCombinationISK_Li1EffLNS1M_9ScaleType4KindE0ELNS_15FloatRoundStyleE2ESK_EENS1_15EpilogueDefaultEEEEEvvEEEEvNT_6ParamsE,"a",@progbits
	.sectionflags	@""
	.align	4
.nv.constant0._ZN7cutlass13device_kernelINS_4gemm6kernel13GemmUniversalIN4cute5tupleIJiiiiEEENS1_10collective13CollectiveMmaINS1_37MainloopSm90TmaGmmaWarpSpecializedFP8ILi18ENS5_IJNS4_1CILi4EEENSA_ILi1EEESC_EEENS1_35KernelTmaWarpSpecializedCooperativeEEENS5_IJNSA_ILi256EEENSA_ILi128EEENSA_ILi32EEEEEENS_12float_e4m3_tENS5_IJlSC_lEEESK_SL_NS4_8TiledMMAINS4_8MMA_AtomIJNS4_4SM904GMMA31MMA_64x128x32_F32E4M3E4M3_SS_TNILNSP_7ScaleInE1ELSR_1EEEEEENS4_6LayoutINS5_IJNSA_ILi2EEESC_SC_EEENS5_IJSC_NSA_ILi0EEESX_EEEEENS5_IJNS4_10UnderscoreES10_S10_EEEEENS4_13SM90_TMA_LOADENS4_14ComposedLayoutINS4_7SwizzleILi1ELi4ELi3EEENS4_18smem_ptr_flag_bitsILi8EEENSU_INS5_IJNSA_ILi8EEESI_EEENS5_IJSI_SC_EEEEEEEvNS4_8identityENS4_23SM90_TMA_LOAD_MULTICASTES1D_vS1E_EENS_8epilogue10collective6detail29Sm90TmaWarpSpecializedAdapterINS1I_15DefaultEpilogueISK_SL_SL_NS1H_6thread17LinearCombinationISK_Li1EffLNS1M_9ScaleType4KindE0ELNS_15FloatRoundStyleE2ESK_EENS1_15EpilogueDefaultEEEEEvvEEEEvNT_6ParamsE:
	.zero		1664


//--------------------- SYMBOLS --------------------------

	.type		.nv.reservedSmem.offset0,@object
	.size		.nv.reservedSmem.offset0,0x4
